// auto-generated by cutlass_sweep.gemm — config: {"arch": "sm_90", "cluster_m": 8, "cluster_n": 1, "dtype": "e5m2", "dtype_b": "e5m2", "layout": "nt", "stages": 0, "tile_k": 128, "tile_m": 128, "tile_n": 64}
#include "cutlass/cutlass.h"
#include "cutlass/gemm/collective/collective_builder.hpp"
#include "cutlass/gemm/device/gemm_universal_adapter.h"
#include "cutlass/gemm/kernel/gemm_universal.hpp"
#include "cutlass/epilogue/collective/collective_builder.hpp"

using ElemA = cutlass::float_e5m2_t;
using ElemB = cutlass::float_e5m2_t;
using ElemCD = cutlass::float_e5m2_t;
using Acc  = float;
using TileShape    = cute::Shape<cute::_128, cute::_64, cute::_128>;
using ClusterShape = cute::Shape<cute::_8, cute::_1, cute::_1>;

using CollectiveEpilogue = typename cutlass::epilogue::collective::CollectiveBuilder<
    cutlass::arch::Sm90, cutlass::arch::OpClassTensorOp,
    TileShape, ClusterShape,
    cutlass::epilogue::collective::EpilogueTileAuto,
    Acc, Acc,
    ElemCD, cutlass::layout::RowMajor, 128 / cutlass::sizeof_bits<ElemCD>::value,
    ElemCD, cutlass::layout::RowMajor, 128 / cutlass::sizeof_bits<ElemCD>::value,
    cutlass::epilogue::collective::EpilogueScheduleAuto
  >::CollectiveOp;

using CollectiveMainloop = typename cutlass::gemm::collective::CollectiveBuilder<
    cutlass::arch::Sm90, cutlass::arch::OpClassTensorOp,
    ElemA, cutlass::layout::RowMajor, 128 / cutlass::sizeof_bits<ElemA>::value,
    ElemB, cutlass::layout::ColumnMajor, 128 / cutlass::sizeof_bits<ElemB>::value,
    Acc,
    TileShape, ClusterShape,
    cutlass::gemm::collective::StageCountAutoCarveout<static_cast<int>(sizeof(typename CollectiveEpilogue::SharedStorage))>,
    cutlass::gemm::collective::KernelScheduleAuto
  >::CollectiveOp;

using GemmKernel = cutlass::gemm::kernel::GemmUniversal<
    cute::Shape<int,int,int,int>,
    CollectiveMainloop,
    CollectiveEpilogue
>;
using Gemm = cutlass::gemm::device::GemmUniversalAdapter<GemmKernel>;

// Force the device kernel symbol into the cubin without needing a host main.
auto* _anchor = &cutlass::device_kernel<GemmKernel>;


// ===== COMPILED SASS (sm_90a) =====

	.target	sm_90a

	.elftype	@"ET_EXEC"


//--------------------- .note.nv.tkinfo           --------------------------
	.section	.note.nv.tkinfo,"",@"SHT_NOTE"
	.sectionflags	@"SHF_NOTE_NV_TKINFO"
	.tkinfo
        /*0018*/ 	.word	0x00000002
        /*0030*/ 	.string	""
        /*0030*/ 	.string	"ptxas"
        /*0030*/ 	.string	"Cuda compilation tools, release 13.0, V13.0.88"
        /*0030*/ 	.string	"Build cuda_13.0.r13.0/compiler.36424714_0"
        /*0030*/ 	.string	"-arch sm_90a -m 64 "



//--------------------- .note.nv.cuinfo           --------------------------
	.section	.note.nv.cuinfo,"",@"SHT_NOTE"
	.sectionflags	@"SHF_NOTE_NV_CUINFO"
        /*0018*/ 	.short	0x0002
        /*001a*/ 	.short	0x005a
        /*001c*/ 	.short	0x0082
	.zero		2


//--------------------- .nv.info                  --------------------------
	.section	.nv.info,"",@"SHT_CUDA_INFO"
	.align	4


	//----- nvinfo : EIATTR_REGCOUNT
	.align		4
        /*0000*/ 	.byte	0x04, 0x2f
        /*0002*/ 	.short	(.L_12 - .L_11)
	.align		4
.L_11:
        /*0004*/ 	.word	index@(_ZN7cutlass13device_kernelINS_4gemm6kernel13GemmUniversalIN4cute5tupleIJiiiiEEENS1_10collective13CollectiveMmaINS1_37MainloopSm90TmaGmmaWarpSpecializedFP8ILi9ENS5_IJNS4_1CILi8EEENSA_ILi1EEESC_EEENS1_35KernelTmaWarpSpecializedCooperativeEEENS5_IJNSA_ILi128EEENSA_ILi64EEESG_EEENS_12float_e5m2_tENS5_IJlSC_lEEESJ_SK_NS4_8TiledMMAINS4_8MMA_AtomIJNS4_4SM904GMMA30MMA_64x64x32_F32E5M2E5M2_SS_TNILNSO_7ScaleInE1ELSQ_1EEEEEENS4_6LayoutINS5_IJNSA_ILi2EEESC_SC_EEENS5_IJSC_NSA_ILi0EEESW_EEEEENS5_IJNS4_10UnderscoreESZ_SZ_EEEEENS4_13SM90_TMA_LOADENS4_14ComposedLayoutINS4_7SwizzleILi3ELi4ELi3EEENS4_18smem_ptr_flag_bitsILi8EEENST_INS5_IJSB_SG_EEENS5_IJSG_SC_EEEEEEEvNS4_8identityENS4_23SM90_TMA_LOAD_MULTICASTES1B_vS1C_EENS_8epilogue10collective6detail29Sm90TmaWarpSpecializedAdapterINS1G_15DefaultEpilogueISJ_SK_SK_NS1F_6thread17LinearCombinationISJ_Li1EffLNS1K_9ScaleType4KindE0ELNS_15FloatRoundStyleE2ESJ_EENS1_15EpilogueDefaultEEEEEvvEEEEvNT_6ParamsE)
        /*0008*/ 	.word	0x000000a8


	//----- nvinfo : EIATTR_FRAME_SIZE
	.align		4
.L_12:
        /*000c*/ 	.byte	0x04, 0x11
        /*000e*/ 	.short	(.L_14 - .L_13)
	.align		4
.L_13:
        /*0010*/ 	.word	index@(_ZN7cutlass13device_kernelINS_4gemm6kernel13GemmUniversalIN4cute5tupleIJiiiiEEENS1_10collective13CollectiveMmaINS1_37MainloopSm90TmaGmmaWarpSpecializedFP8ILi9ENS5_IJNS4_1CILi8EEENSA_ILi1EEESC_EEENS1_35KernelTmaWarpSpecializedCooperativeEEENS5_IJNSA_ILi128EEENSA_ILi64EEESG_EEENS_12float_e5m2_tENS5_IJlSC_lEEESJ_SK_NS4_8TiledMMAINS4_8MMA_AtomIJNS4_4SM904GMMA30MMA_64x64x32_F32E5M2E5M2_SS_TNILNSO_7ScaleInE1ELSQ_1EEEEEENS4_6LayoutINS5_IJNSA_ILi2EEESC_SC_EEENS5_IJSC_NSA_ILi0EEESW_EEEEENS5_IJNS4_10UnderscoreESZ_SZ_EEEEENS4_13SM90_TMA_LOADENS4_14ComposedLayoutINS4_7SwizzleILi3ELi4ELi3EEENS4_18smem_ptr_flag_bitsILi8EEENST_INS5_IJSB_SG_EEENS5_IJSG_SC_EEEEEEEvNS4_8identityENS4_23SM90_TMA_LOAD_MULTICASTES1B_vS1C_EENS_8epilogue10collective6detail29Sm90TmaWarpSpecializedAdapterINS1G_15DefaultEpilogueISJ_SK_SK_NS1F_6thread17LinearCombinationISJ_Li1EffLNS1K_9ScaleType4KindE0ELNS_15FloatRoundStyleE2ESJ_EENS1_15EpilogueDefaultEEEEEvvEEEEvNT_6ParamsE)
        /*0014*/ 	.word	0x00000000


	//----- nvinfo : EIATTR_MIN_STACK_SIZE
	.align		4
.L_14:
        /*0018*/ 	.byte	0x04, 0x12
        /*001a*/ 	.short	(.L_16 - .L_15)
	.align		4
.L_15:
        /*001c*/ 	.word	index@(_ZN7cutlass13device_kernelINS_4gemm6kernel13GemmUniversalIN4cute5tupleIJiiiiEEENS1_10collective13CollectiveMmaINS1_37MainloopSm90TmaGmmaWarpSpecializedFP8ILi9ENS5_IJNS4_1CILi8EEENSA_ILi1EEESC_EEENS1_35KernelTmaWarpSpecializedCooperativeEEENS5_IJNSA_ILi128EEENSA_ILi64EEESG_EEENS_12float_e5m2_tENS5_IJlSC_lEEESJ_SK_NS4_8TiledMMAINS4_8MMA_AtomIJNS4_4SM904GMMA30MMA_64x64x32_F32E5M2E5M2_SS_TNILNSO_7ScaleInE1ELSQ_1EEEEEENS4_6LayoutINS5_IJNSA_ILi2EEESC_SC_EEENS5_IJSC_NSA_ILi0EEESW_EEEEENS5_IJNS4_10UnderscoreESZ_SZ_EEEEENS4_13SM90_TMA_LOADENS4_14ComposedLayoutINS4_7SwizzleILi3ELi4ELi3EEENS4_18smem_ptr_flag_bitsILi8EEENST_INS5_IJSB_SG_EEENS5_IJSG_SC_EEEEEEEvNS4_8identityENS4_23SM90_TMA_LOAD_MULTICASTES1B_vS1C_EENS_8epilogue10collective6detail29Sm90TmaWarpSpecializedAdapterINS1G_15DefaultEpilogueISJ_SK_SK_NS1F_6thread17LinearCombinationISJ_Li1EffLNS1K_9ScaleType4KindE0ELNS_15FloatRoundStyleE2ESJ_EENS1_15EpilogueDefaultEEEEEvvEEEEvNT_6ParamsE)
        /*0020*/ 	.word	0x00000000
.L_16:


//--------------------- .nv.compat                --------------------------
	.section	.nv.compat,"",@"SHT_CUDA_COMPAT_INFO"
	.align	4
        /*0000*/ 	.byte	0x02, 0x09, 0x01, 0x00, 0x02, 0x02, 0x04, 0x00, 0x02, 0x05, 0x05, 0x00, 0x03, 0x07, 0x01, 0x01
        /*0010*/ 	.byte	0x02, 0x03, 0x01, 0x00, 0x02, 0x06, 0x01, 0x00, 0x04, 0x0b, 0x08, 0x00, 0x00, 0x00, 0x00, 0x00
        /*0020*/ 	.byte	0x00, 0x00, 0x00, 0x00


//--------------------- .nv.info._ZN7cutlass13device_kernelINS_4gemm6kernel13GemmUniversalIN4cute5tupleIJiiiiEEENS1_10collective13CollectiveMmaINS1_37MainloopSm90TmaGmmaWarpSpecializedFP8ILi9ENS5_IJNS4_1CILi8EEENSA_ILi1EEESC_EEENS1_35KernelTmaWarpSpecializedCooperativeEEENS5_IJNSA_ILi128EEENSA_ILi64EEESG_EEENS_12float_e5m2_tENS5_IJlSC_lEEESJ_SK_NS4_8TiledMMAINS4_8MMA_AtomIJNS4_4SM904GMMA30MMA_64x64x32_F32E5M2E5M2_SS_TNILNSO_7ScaleInE1ELSQ_1EEEEEENS4_6LayoutINS5_IJNSA_ILi2EEESC_SC_EEENS5_IJSC_NSA_ILi0EEESW_EEEEENS5_IJNS4_10UnderscoreESZ_SZ_EEEEENS4_13SM90_TMA_LOADENS4_14ComposedLayoutINS4_7SwizzleILi3ELi4ELi3EEENS4_18smem_ptr_flag_bitsILi8EEENST_INS5_IJSB_SG_EEENS5_IJSG_SC_EEEEEEEvNS4_8identityENS4_23SM90_TMA_LOAD_MULTICASTES1B_vS1C_EENS_8epilogue10collective6detail29Sm90TmaWarpSpecializedAdapterINS1G_15DefaultEpilogueISJ_SK_SK_NS1F_6thread17LinearCombinationISJ_Li1EffLNS1K_9ScaleType4KindE0ELNS_15FloatRoundStyleE2ESJ_EENS1_15EpilogueDefaultEEEEEvvEEEEvNT_6ParamsE --------------------------
	.section	.nv.info._ZN7cutlass13device_kernelINS_4gemm6kernel13GemmUniversalIN4cute5tupleIJiiiiEEENS1_10collective13CollectiveMmaINS1_37MainloopSm90TmaGmmaWarpSpecializedFP8ILi9ENS5_IJNS4_1CILi8EEENSA_ILi1EEESC_EEENS1_35KernelTmaWarpSpecializedCooperativeEEENS5_IJNSA_ILi128EEENSA_ILi64EEESG_EEENS_12float_e5m2_tENS5_IJlSC_lEEESJ_SK_NS4_8TiledMMAINS4_8MMA_AtomIJNS4_4SM904GMMA30MMA_64x64x32_F32E5M2E5M2_SS_TNILNSO_7ScaleInE1ELSQ_1EEEEEENS4_6LayoutINS5_IJNSA_ILi2EEESC_SC_EEENS5_IJSC_NSA_ILi0EEESW_EEEEENS5_IJNS4_10UnderscoreESZ_SZ_EEEEENS4_13SM90_TMA_LOADENS4_14ComposedLayoutINS4_7SwizzleILi3ELi4ELi3EEENS4_18smem_ptr_flag_bitsILi8EEENST_INS5_IJSB_SG_EEENS5_IJSG_SC_EEEEEEEvNS4_8identityENS4_23SM90_TMA_LOAD_MULTICASTES1B_vS1C_EENS_8epilogue10collective6detail29Sm90TmaWarpSpecializedAdapterINS1G_15DefaultEpilogueISJ_SK_SK_NS1F_6thread17LinearCombinationISJ_Li1EffLNS1K_9ScaleType4KindE0ELNS_15FloatRoundStyleE2ESJ_EENS1_15EpilogueDefaultEEEEEvvEEEEvNT_6ParamsE,"",@"SHT_CUDA_INFO"
	.sectionflags	@""
	.align	4


	//----- nvinfo : EIATTR_CUDA_API_VERSION
	.align		4
        /*0000*/ 	.byte	0x04, 0x37
        /*0002*/ 	.short	(.L_18 - .L_17)
.L_17:
        /*0004*/ 	.word	0x00000082


	//----- nvinfo : EIATTR_KPARAM_INFO
	.align		4
.L_18:
        /*0008*/ 	.byte	0x04, 0x17
        /*000a*/ 	.short	(.L_20 - .L_19)
.L_19:
        /*000c*/ 	.word	0x00000000
        /*0010*/ 	.short	0x0000
        /*0012*/ 	.short	0x0070
        /*0014*/ 	.byte	0x00, 0xf0, 0x01, 0x10


	//----- nvinfo : EIATTR_SPARSE_MMA_MASK
	.align		4
.L_20:
        /*0018*/ 	.byte	0x03, 0x50
        /*001a*/ 	.short	0x0000


	//----- nvinfo : EIATTR_MAXREG_COUNT
	.align		4
        /*001c*/ 	.byte	0x03, 0x1b
        /*001e*/ 	.short	0x00a8


	//----- nvinfo : EIATTR_NUM_BARRIERS
	.align		4
        /*0020*/ 	.byte	0x02, 0x4c
        /*0022*/ 	.byte	0x01
	.zero		1


	//----- nvinfo : EIATTR_MERCURY_ISA_VERSION
	.align		4
        /*0024*/ 	.byte	0x03, 0x5f
        /*0026*/ 	.short	0x0101


	//----- nvinfo : EIATTR_INT_WARP_WIDE_INSTR_OFFSETS
	.align		4
        /*0028*/ 	.byte	0x04, 0x31
        /*002a*/ 	.short	(.L_22 - .L_21)


	//   ....[0]....
.L_21:
        /*002c*/ 	.word	0x000005a0


	//   ....[1]....
        /*0030*/ 	.word	0x000005c0


	//   ....[2]....
        /*0034*/ 	.word	0x00000770


	//----- nvinfo : EIATTR_COOP_GROUP_MASK_REGIDS
	.align		4
.L_22:
        /*0038*/ 	.byte	0x04, 0x29
        /*003a*/ 	.short	(.L_24 - .L_23)


	//   ....[0]....
.L_23:
        /*003c*/ 	.word	0xffffffff


	//   ....[1]....
        /*0040*/ 	.word	0xffffffff


	//   ....[2]....
        /*0044*/ 	.word	0xffffffff


	//   ....[3]....
        /*0048*/ 	.word	0xffffffff


	//   ....[4]....
        /*004c*/ 	.word	0xffffffff


	//   ....[5]....
        /*0050*/ 	.word	0xffffffff


	//----- nvinfo : EIATTR_COOP_GROUP_INSTR_OFFSETS
	.align		4
.L_24:
        /*0054*/ 	.byte	0x04, 0x28
        /*0056*/ 	.short	(.L_26 - .L_25)


	//   ....[0]....
.L_25:
        /*0058*/ 	.word	0x00000060


	//   ....[1]....
        /*005c*/ 	.word	0x00000070


	//   ....[2]....
        /*0060*/ 	.word	0x00000130


	//   ....[3]....
        /*0064*/ 	.word	0x000003d0


	//   ....[4]....
        /*0068*/ 	.word	0x000008c0


	//   ....[5]....
        /*006c*/ 	.word	0x00001330


	//----- nvinfo : EIATTR_REG_RECONFIG
	.align		4
.L_26:
        /*0070*/ 	.byte	0x01, 0x54
	.zero		2


	//----- nvinfo : EIATTR_MBARRIER_INSTR_OFFSETS
	.align		4
        /*0074*/ 	.byte	0x04, 0x39
        /*0076*/ 	.short	(.L_28 - .L_27)


	//   ....[0]....
.L_27:
        /*0078*/ 	.word	0x00000280
        /*007c*/ 	.word	0x000000ff
        /*0080*/ 	.word	0x00000000
        /*0084*/ 	.short	0x0100
        /*0086*/ 	.byte	0x08
	.zero		1


	//   ....[1]....
        /*0088*/ 	.word	0x00000290
        /*008c*/ 	.word	0x000000ff
        /*0090*/ 	.word	0x00000048
        /*0094*/ 	.short	0x0100
        /*0096*/ 	.byte	0x08
	.zero		1


	//   ....[2]....
        /*0098*/ 	.word	0x000002a0
        /*009c*/ 	.word	0x000000ff
        /*00a0*/ 	.word	0x00000008
        /*00a4*/ 	.short	0x0100
        /*00a6*/ 	.byte	0x08
	.zero		1


	//   ....[3]....
        /*00a8*/ 	.word	0x000002b0
        /*00ac*/ 	.word	0x000000ff
        /*00b0*/ 	.word	0x00000050
        /*00b4*/ 	.short	0x0100
        /*00b6*/ 	.byte	0x08
	.zero		1


	//   ....[4]....
        /*00b8*/ 	.word	0x000002c0
        /*00bc*/ 	.word	0x000000ff
        /*00c0*/ 	.word	0x00000010
        /*00c4*/ 	.short	0x0100
        /*00c6*/ 	.byte	0x08
	.zero		1


	//   ....[5]....
        /*00c8*/ 	.word	0x000002d0
        /*00cc*/ 	.word	0x000000ff
        /*00d0*/ 	.word	0x00000058
        /*00d4*/ 	.short	0x0100
        /*00d6*/ 	.byte	0x08
	.zero		1


	//   ....[6]....
        /*00d8*/ 	.word	0x000002e0
        /*00dc*/ 	.word	0x000000ff
        /*00e0*/ 	.word	0x00000018
        /*00e4*/ 	.short	0x0100
        /*00e6*/ 	.byte	0x08
	.zero		1


	//   ....[7]....
        /*00e8*/ 	.word	0x000002f0
        /*00ec*/ 	.word	0x000000ff
        /*00f0*/ 	.word	0x00000060
        /*00f4*/ 	.short	0x0100
        /*00f6*/ 	.byte	0x08
	.zero		1


	//   ....[8]....
        /*00f8*/ 	.word	0x00000300
        /*00fc*/ 	.word	0x000000ff
        /*0100*/ 	.word	0x00000020
        /*0104*/ 	.short	0x0100
        /*0106*/ 	.byte	0x08
	.zero		1


	//   ....[9]....
        /*0108*/ 	.word	0x00000310
        /*010c*/ 	.word	0x000000ff
        /*0110*/ 	.word	0x00000068
        /*0114*/ 	.short	0x0100
        /*0116*/ 	.byte	0x08
	.zero		1


	//   ....[10]....
        /*0118*/ 	.word	0x00000320
        /*011c*/ 	.word	0x000000ff
        /*0120*/ 	.word	0x00000028
        /*0124*/ 	.short	0x0100
        /*0126*/ 	.byte	0x08
	.zero		1


	//   ....[11]....
        /*0128*/ 	.word	0x00000330
        /*012c*/ 	.word	0x000000ff
        /*0130*/ 	.word	0x00000070
        /*0134*/ 	.short	0x0100
        /*0136*/ 	.byte	0x08
	.zero		1


	//   ....[12]....
        /*0138*/ 	.word	0x00000340
        /*013c*/ 	.word	0x000000ff
        /*0140*/ 	.word	0x00000030
        /*0144*/ 	.short	0x0100
        /*0146*/ 	.byte	0x08
	.zero		1


	//   ....[13]....
        /*0148*/ 	.word	0x00000350
        /*014c*/ 	.word	0x000000ff
        /*0150*/ 	.word	0x00000078
        /*0154*/ 	.short	0x0100
        /*0156*/ 	.byte	0x08
	.zero		1


	//   ....[14]....
        /*0158*/ 	.word	0x00000360
        /*015c*/ 	.word	0x000000ff
        /*0160*/ 	.word	0x00000038
        /*0164*/ 	.short	0x0100
        /*0166*/ 	.byte	0x08
	.zero		1


	//   ....[15]....
        /*0168*/ 	.word	0x00000370
        /*016c*/ 	.word	0x000000ff
        /*0170*/ 	.word	0x00000080
        /*0174*/ 	.short	0x0100
        /*0176*/ 	.byte	0x08
	.zero		1


	//   ....[16]....
        /*0178*/ 	.word	0x00000380
        /*017c*/ 	.word	0x000000ff
        /*0180*/ 	.word	0x00000040
        /*0184*/ 	.short	0x0100
        /*0186*/ 	.byte	0x08
	.zero		1


	//   ....[17]....
        /*0188*/ 	.word	0x00000390
        /*018c*/ 	.word	0x000000ff
        /*0190*/ 	.word	0x00000088
        /*0194*/ 	.short	0x0100
        /*0196*/ 	.byte	0x08
	.zero		1


	//   ....[18]....
        /*0198*/ 	.word	0x00000810
        /*019c*/ 	.word	0x000000ff
        /*01a0*/ 	.word	0x000000a0
        /*01a4*/ 	.short	0x0100
        /*01a6*/ 	.byte	0x06
	.zero		1


	//   ....[19]....
        /*01a8*/ 	.word	0x00000870
        /*01ac*/ 	.word	0x000000ff
        /*01b0*/ 	.word	0x000000a8
        /*01b4*/ 	.short	0x0100
        /*01b6*/ 	.byte	0x06
	.zero		1


	//   ....[20]....
        /*01b8*/ 	.word	0x00001670
        /*01bc*/ 	.word	0x000000ff
        /*01c0*/ 	.word	0x00000000
        /*01c4*/ 	.short	0x010a
        /*01c6*/ 	.byte	0x06
	.zero		1


	//   ....[21]....
        /*01c8*/ 	.word	0x000016b0
        /*01cc*/ 	.word	0x000000ff
        /*01d0*/ 	.word	0x00000000
        /*01d4*/ 	.short	0x010a
        /*01d6*/ 	.byte	0x06
	.zero		1


	//   ....[22]....
        /*01d8*/ 	.word	0x00001db0
        /*01dc*/ 	.word	0x000000ff
        /*01e0*/ 	.word	0x00000000
        /*01e4*/ 	.short	0x010a
        /*01e6*/ 	.byte	0x0c
	.zero		1


	//   ....[23]....
        /*01e8*/ 	.word	0x00001df0
        /*01ec*/ 	.word	0x000000ff
        /*01f0*/ 	.word	0x00000000
        /*01f4*/ 	.short	0x010a
        /*01f6*/ 	.byte	0x0c
	.zero		1


	//   ....[24]....
        /*01f8*/ 	.word	0x000022e0
        /*01fc*/ 	.word	0x0000000a
        /*0200*/ 	.word	0x00000000
        /*0204*/ 	.short	0x0101
        /*0206*/ 	.byte	0x3f
	.zero		1


	//   ....[25]....
        /*0208*/ 	.word	0x00002780
        /*020c*/ 	.word	0x00000008
        /*0210*/ 	.word	0x00000000
        /*0214*/ 	.short	0x0101
        /*0216*/ 	.byte	0x3f
	.zero		1


	//   ....[26]....
        /*0218*/ 	.word	0x00006040
        /*021c*/ 	.word	0x00000015
        /*0220*/ 	.word	0x00000048
        /*0224*/ 	.short	0x010a
        /*0226*/ 	.byte	0x3f
	.zero		1


	//   ....[27]....
        /*0228*/ 	.word	0x000063c0
        /*022c*/ 	.word	0x00000008
        /*0230*/ 	.word	0x000000a8
        /*0234*/ 	.short	0x0101
        /*0236*/ 	.byte	0x3f
	.zero		1


	//   ....[28]....
        /*0238*/ 	.word	0x00006af0
        /*023c*/ 	.word	0x00000007
        /*0240*/ 	.word	0x00000000
        /*0244*/ 	.short	0x010a
        /*0246*/ 	.byte	0x3f
	.zero		1


	//   ....[29]....
        /*0248*/ 	.word	0x00006b70
        /*024c*/ 	.word	0x00000008
        /*0250*/ 	.word	0x00000000
        /*0254*/ 	.short	0x010a
        /*0256*/ 	.byte	0x3f
	.zero		1


	//   ....[30]....
        /*0258*/ 	.word	0x00006c00
        /*025c*/ 	.word	0x00000009
        /*0260*/ 	.word	0x00000000
        /*0264*/ 	.short	0x010a
        /*0266*/ 	.byte	0x3f
	.zero		1


	//   ....[31]....
        /*0268*/ 	.word	0x00006c90
        /*026c*/ 	.word	0x00000008
        /*0270*/ 	.word	0x00000000
        /*0274*/ 	.short	0x010a
        /*0276*/ 	.byte	0x3f
	.zero		1


	//   ....[32]....
        /*0278*/ 	.word	0x00006d20
        /*027c*/ 	.word	0x00000009
        /*0280*/ 	.word	0x00000000
        /*0284*/ 	.short	0x010a
        /*0286*/ 	.byte	0x3f
	.zero		1


	//   ....[33]....
        /*0288*/ 	.word	0x00006db0
        /*028c*/ 	.word	0x00000008
        /*0290*/ 	.word	0x00000000
        /*0294*/ 	.short	0x010a
        /*0296*/ 	.byte	0x3f
	.zero		1


	//   ....[34]....
        /*0298*/ 	.word	0x00006e40
        /*029c*/ 	.word	0x00000009
        /*02a0*/ 	.word	0x00000000
        /*02a4*/ 	.short	0x010a
        /*02a6*/ 	.byte	0x3f
	.zero		1


	//   ....[35]....
        /*02a8*/ 	.word	0x00006ed0
        /*02ac*/ 	.word	0x00000006
        /*02b0*/ 	.word	0x00000000
        /*02b4*/ 	.short	0x010a
        /*02b6*/ 	.byte	0x3f
	.zero		1


	//   ....[36]....
        /*02b8*/ 	.word	0x00006f60
        /*02bc*/ 	.word	0x00000003
        /*02c0*/ 	.word	0x00000000
        /*02c4*/ 	.short	0x010a
        /*02c6*/ 	.byte	0x3f
	.zero		1


	//   ....[37]....
        /*02c8*/ 	.word	0x00006fd0
        /*02cc*/ 	.word	0x00000009
        /*02d0*/ 	.word	0x00000000
        /*02d4*/ 	.short	0x010a
        /*02d6*/ 	.byte	0x3f
	.zero		1


	//   ....[38]....
        /*02d8*/ 	.word	0x00007030
        /*02dc*/ 	.word	0x0000000b
        /*02e0*/ 	.word	0x00000000
        /*02e4*/ 	.short	0x010a
        /*02e6*/ 	.byte	0x3f
	.zero		1


	//   ....[39]....
        /*02e8*/ 	.word	0x00007100
        /*02ec*/ 	.word	0x00000015
        /*02f0*/ 	.word	0x00000048
        /*02f4*/ 	.short	0x010a
        /*02f6*/ 	.byte	0x3f
	.zero		1


	//   ....[40]....
        /*02f8*/ 	.word	0x000071d0
        /*02fc*/ 	.word	0x00000007
        /*0300*/ 	.word	0x00000000
        /*0304*/ 	.short	0x010a
        /*0306*/ 	.byte	0x3f
	.zero		1


	//   ....[41]....
        /*0308*/ 	.word	0x00007220
        /*030c*/ 	.word	0x00000008
        /*0310*/ 	.word	0x00000000
        /*0314*/ 	.short	0x010a
        /*0316*/ 	.byte	0x3f
	.zero		1


	//   ....[42]....
        /*0318*/ 	.word	0x00007270
        /*031c*/ 	.word	0x00000009
        /*0320*/ 	.word	0x00000000
        /*0324*/ 	.short	0x010a
        /*0326*/ 	.byte	0x3f
	.zero		1


	//   ....[43]....
        /*0328*/ 	.word	0x000072c0
        /*032c*/ 	.word	0x00000008
        /*0330*/ 	.word	0x00000000
        /*0334*/ 	.short	0x010a
        /*0336*/ 	.byte	0x3f
	.zero		1


	//   ....[44]....
        /*0338*/ 	.word	0x00007310
        /*033c*/ 	.word	0x00000009
        /*0340*/ 	.word	0x00000000
        /*0344*/ 	.short	0x010a
        /*0346*/ 	.byte	0x3f
	.zero		1


	//   ....[45]....
        /*0348*/ 	.word	0x00007360
        /*034c*/ 	.word	0x00000008
        /*0350*/ 	.word	0x00000000
        /*0354*/ 	.short	0x010a
        /*0356*/ 	.byte	0x3f
	.zero		1


	//   ....[46]....
        /*0358*/ 	.word	0x000073b0
        /*035c*/ 	.word	0x00000009
        /*0360*/ 	.word	0x00000000
        /*0364*/ 	.short	0x010a
        /*0366*/ 	.byte	0x3f
	.zero		1


	//   ....[47]....
        /*0368*/ 	.word	0x00007400
        /*036c*/ 	.word	0x00000006
        /*0370*/ 	.word	0x00000000
        /*0374*/ 	.short	0x010a
        /*0376*/ 	.byte	0x3f
	.zero		1


	//----- nvinfo : EIATTR_NUM_MBARRIERS
	.align		4
.L_28:
        /*0378*/ 	.byte	0x03, 0x38
        /*037a*/ 	.short	0x0014


	//----- nvinfo : EIATTR_EXIT_INSTR_OFFSETS
	.align		4
        /*037c*/ 	.byte	0x04, 0x1c
        /*037e*/ 	.short	(.L_30 - .L_29)


	//   ....[0]....
.L_29:
        /*0380*/ 	.word	0x00000a20


	//   ....[1]....
        /*0384*/ 	.word	0x00001200


	//   ....[2]....
        /*0388*/ 	.word	0x00005750


	//   ....[3]....
        /*038c*/ 	.word	0x00005cb0


	//   ....[4]....
        /*0390*/ 	.word	0x00006fb0


	//----- nvinfo : EIATTR_MAX_THREADS
	.align		4
.L_30:
        /*0394*/ 	.byte	0x04, 0x05
        /*0396*/ 	.short	(.L_32 - .L_31)
.L_31:
        /*0398*/ 	.word	0x00000180
        /*039c*/ 	.word	0x00000001
        /*03a0*/ 	.word	0x00000001


	//----- nvinfo : EIATTR_CRS_STACK_SIZE
	.align		4
.L_32:
        /*03a4*/ 	.byte	0x04, 0x1e
        /*03a6*/ 	.short	(.L_34 - .L_33)
.L_33:
        /*03a8*/ 	.word	0x00000000


	//----- nvinfo : EIATTR_CBANK_PARAM_SIZE
	.align		4
.L_34:
        /*03ac*/ 	.byte	0x03, 0x19
        /*03ae*/ 	.short	0x0470


	//----- nvinfo : EIATTR_PARAM_CBANK
	.align		4
        /*03b0*/ 	.byte	0x04, 0x0a
        /*03b2*/ 	.short	(.L_36 - .L_35)
	.align		4
.L_35:
        /*03b4*/ 	.word	index@(.nv.constant0._ZN7cutlass13device_kernelINS_4gemm6kernel13GemmUniversalIN4cute5tupleIJiiiiEEENS1_10collective13CollectiveMmaINS1_37MainloopSm90TmaGmmaWarpSpecializedFP8ILi9ENS5_IJNS4_1CILi8EEENSA_ILi1EEESC_EEENS1_35KernelTmaWarpSpecializedCooperativeEEENS5_IJNSA_ILi128EEENSA_ILi64EEESG_EEENS_12float_e5m2_tENS5_IJlSC_lEEESJ_SK_NS4_8TiledMMAINS4_8MMA_AtomIJNS4_4SM904GMMA30MMA_64x64x32_F32E5M2E5M2_SS_TNILNSO_7ScaleInE1ELSQ_1EEEEEENS4_6LayoutINS5_IJNSA_ILi2EEESC_SC_EEENS5_IJSC_NSA_ILi0EEESW_EEEEENS5_IJNS4_10UnderscoreESZ_SZ_EEEEENS4_13SM90_TMA_LOADENS4_14ComposedLayoutINS4_7SwizzleILi3ELi4ELi3EEENS4_18smem_ptr_flag_bitsILi8EEENST_INS5_IJSB_SG_EEENS5_IJSG_SC_EEEEEEEvNS4_8identityENS4_23SM90_TMA_LOAD_MULTICASTES1B_vS1C_EENS_8epilogue10collective6detail29Sm90TmaWarpSpecializedAdapterINS1G_15DefaultEpilogueISJ_SK_SK_NS1F_6thread17LinearCombinationISJ_Li1EffLNS1K_9ScaleType4KindE0ELNS_15FloatRoundStyleE2ESJ_EENS1_15EpilogueDefaultEEEEEvvEEEEvNT_6ParamsE)
        /*03b8*/ 	.short	0x0210
        /*03ba*/ 	.short	0x0470


	//----- nvinfo : EIATTR_SW_WAR
	.align		4
.L_36:
        /*03bc*/ 	.byte	0x04, 0x36
        /*03be*/ 	.short	(.L_38 - .L_37)
.L_37:
        /*03c0*/ 	.word	0x00000008
.L_38:


//--------------------- .nv.callgraph             --------------------------
	.section	.nv.callgraph,"",@"SHT_CUDA_CALLGRAPH"
	.align	4
	.sectionentsize	8
	.align		4
        /*0000*/ 	.word	0x00000000
	.align		4
        /*0004*/ 	.word	0xffffffff
	.align		4
        /*0008*/ 	.word	0x00000000
	.align		4
        /*000c*/ 	.word	0xfffffffe
	.align		4
        /*0010*/ 	.word	0x00000000
	.align		4
        /*0014*/ 	.word	0xfffffffd
	.align		4
        /*0018*/ 	.word	0x00000000
	.align		4
        /*001c*/ 	.word	0xfffffffc


//--------------------- .nv.constant4             --------------------------
	.section	.nv.constant4,"a",@progbits
	.align	8
	.align		8
.nv.constant4:
        /*0000*/ 	.dword	_ZN40_INTERNAL_cff57389_4_k_cu_4ab00d8d_177504cuda3std3__45__cpo5beginE
	.align		8
        /*0008*/ 	.dword	_ZN40_INTERNAL_cff57389_4_k_cu_4ab00d8d_177504cuda3std3__45__cpo3endE
	.align		8
        /*0010*/ 	.dword	_ZN40_INTERNAL_cff57389_4_k_cu_4ab00d8d_177504cuda3std3__45__cpo6cbeginE
	.align		8
        /*0018*/ 	.dword	_ZN40_INTERNAL_cff57389_4_k_cu_4ab00d8d_177504cuda3std3__45__cpo4cendE
	.align		8
        /*0020*/ 	.dword	_ZN40_INTERNAL_cff57389_4_k_cu_4ab00d8d_177504cuda3std3__442_GLOBAL__N__cff57389_4_k_cu_4ab00d8d_177506ignoreE
	.align		8
        /*0028*/ 	.dword	_ZN40_INTERNAL_cff57389_4_k_cu_4ab00d8d_177504cuda3std3__419piecewise_constructE
	.align		8
        /*0030*/ 	.dword	_ZN40_INTERNAL_cff57389_4_k_cu_4ab00d8d_177504cuda3std3__48in_placeE
	.align		8
        /*0038*/ 	.dword	_ZN40_INTERNAL_cff57389_4_k_cu_4ab00d8d_177504cuda3std6ranges3__45__cpo4swapE
	.align		8
        /*0040*/ 	.dword	_ZN40_INTERNAL_cff57389_4_k_cu_4ab00d8d_177504cuda3std6ranges3__45__cpo9iter_moveE
	.align		8
        /*0048*/ 	.dword	_ZN40_INTERNAL_cff57389_4_k_cu_4ab00d8d_177504cute7productE
	.align		8
        /*0050*/ 	.dword	_ZN40_INTERNAL_cff57389_4_k_cu_4ab00d8d_177504cute1_E


//--------------------- .text._ZN7cutlass13device_kernelINS_4gemm6kernel13GemmUniversalIN4cute5tupleIJiiiiEEENS1_10collective13CollectiveMmaINS1_37MainloopSm90TmaGmmaWarpSpecializedFP8ILi9ENS5_IJNS4_1CILi8EEENSA_ILi1EEESC_EEENS1_35KernelTmaWarpSpecializedCooperativeEEENS5_IJNSA_ILi128EEENSA_ILi64EEESG_EEENS_12float_e5m2_tENS5_IJlSC_lEEESJ_SK_NS4_8TiledMMAINS4_8MMA_AtomIJNS4_4SM904GMMA30MMA_64x64x32_F32E5M2E5M2_SS_TNILNSO_7ScaleInE1ELSQ_1EEEEEENS4_6LayoutINS5_IJNSA_ILi2EEESC_SC_EEENS5_IJSC_NSA_ILi0EEESW_EEEEENS5_IJNS4_10UnderscoreESZ_SZ_EEEEENS4_13SM90_TMA_LOADENS4_14ComposedLayoutINS4_7SwizzleILi3ELi4ELi3EEENS4_18smem_ptr_flag_bitsILi8EEENST_INS5_IJSB_SG_EEENS5_IJSG_SC_EEEEEEEvNS4_8identityENS4_23SM90_TMA_LOAD_MULTICASTES1B_vS1C_EENS_8epilogue10collective6detail29Sm90TmaWarpSpecializedAdapterINS1G_15DefaultEpilogueISJ_SK_SK_NS1F_6thread17LinearCombinationISJ_Li1EffLNS1K_9ScaleType4KindE0ELNS_15FloatRoundStyleE2ESJ_EENS1_15EpilogueDefaultEEEEEvvEEEEvNT_6ParamsE --------------------------
	.section	.text._ZN7cutlass13device_kernelINS_4gemm6kernel13GemmUniversalIN4cute5tupleIJiiiiEEENS1_10collective13CollectiveMmaINS1_37MainloopSm90TmaGmmaWarpSpecializedFP8ILi9ENS5_IJNS4_1CILi8EEENSA_ILi1EEESC_EEENS1_35KernelTmaWarpSpecializedCooperativeEEENS5_IJNSA_ILi128EEENSA_ILi64EEESG_EEENS_12float_e5m2_tENS5_IJlSC_lEEESJ_SK_NS4_8TiledMMAINS4_8MMA_AtomIJNS4_4SM904GMMA30MMA_64x64x32_F32E5M2E5M2_SS_TNILNSO_7ScaleInE1ELSQ_1EEEEEENS4_6LayoutINS5_IJNSA_ILi2EEESC_SC_EEENS5_IJSC_NSA_ILi0EEESW_EEEEENS5_IJNS4_10UnderscoreESZ_SZ_EEEEENS4_13SM90_TMA_LOADENS4_14ComposedLayoutINS4_7SwizzleILi3ELi4ELi3EEENS4_18smem_ptr_flag_bitsILi8EEENST_INS5_IJSB_SG_EEENS5_IJSG_SC_EEEEEEEvNS4_8identityENS4_23SM90_TMA_LOAD_MULTICASTES1B_vS1C_EENS_8epilogue10collective6detail29Sm90TmaWarpSpecializedAdapterINS1G_15DefaultEpilogueISJ_SK_SK_NS1F_6thread17LinearCombinationISJ_Li1EffLNS1K_9ScaleType4KindE0ELNS_15FloatRoundStyleE2ESJ_EENS1_15EpilogueDefaultEEEEEvvEEEEvNT_6ParamsE,"ax",@progbits
	.align	128
.text._ZN7cutlass13device_kernelINS_4gemm6kernel13GemmUniversalIN4cute5tupleIJiiiiEEENS1_10collective13CollectiveMmaINS1_37MainloopSm90TmaGmmaWarpSpecializedFP8ILi9ENS5_IJNS4_1CILi8EEENSA_ILi1EEESC_EEENS1_35KernelTmaWarpSpecializedCooperativeEEENS5_IJNSA_ILi128EEENSA_ILi64EEESG_EEENS_12float_e5m2_tENS5_IJlSC_lEEESJ_SK_NS4_8TiledMMAINS4_8MMA_AtomIJNS4_4SM904GMMA30MMA_64x64x32_F32E5M2E5M2_SS_TNILNSO_7ScaleInE1ELSQ_1EEEEEENS4_6LayoutINS5_IJNSA_ILi2EEESC_SC_EEENS5_IJSC_NSA_ILi0EEESW_EEEEENS5_IJNS4_10UnderscoreESZ_SZ_EEEEENS4_13SM90_TMA_LOADENS4_14ComposedLayoutINS4_7SwizzleILi3ELi4ELi3EEENS4_18smem_ptr_flag_bitsILi8EEENST_INS5_IJSB_SG_EEENS5_IJSG_SC_EEEEEEEvNS4_8identityENS4_23SM90_TMA_LOAD_MULTICASTES1B_vS1C_EENS_8epilogue10collective6detail29Sm90TmaWarpSpecializedAdapterINS1G_15DefaultEpilogueISJ_SK_SK_NS1F_6thread17LinearCombinationISJ_Li1EffLNS1K_9ScaleType4KindE0ELNS_15FloatRoundStyleE2ESJ_EENS1_15EpilogueDefaultEEEEEvvEEEEvNT_6ParamsE:
        .type           _ZN7cutlass13device_kernelINS_4gemm6kernel13GemmUniversalIN4cute5tupleIJiiiiEEENS1_10collective13CollectiveMmaINS1_37MainloopSm90TmaGmmaWarpSpecializedFP8ILi9ENS5_IJNS4_1CILi8EEENSA_ILi1EEESC_EEENS1_35KernelTmaWarpSpecializedCooperativeEEENS5_IJNSA_ILi128EEENSA_ILi64EEESG_EEENS_12float_e5m2_tENS5_IJlSC_lEEESJ_SK_NS4_8TiledMMAINS4_8MMA_AtomIJNS4_4SM904GMMA30MMA_64x64x32_F32E5M2E5M2_SS_TNILNSO_7ScaleInE1ELSQ_1EEEEEENS4_6LayoutINS5_IJNSA_ILi2EEESC_SC_EEENS5_IJSC_NSA_ILi0EEESW_EEEEENS5_IJNS4_10UnderscoreESZ_SZ_EEEEENS4_13SM90_TMA_LOADENS4_14ComposedLayoutINS4_7SwizzleILi3ELi4ELi3EEENS4_18smem_ptr_flag_bitsILi8EEENST_INS5_IJSB_SG_EEENS5_IJSG_SC_EEEEEEEvNS4_8identityENS4_23SM90_TMA_LOAD_MULTICASTES1B_vS1C_EENS_8epilogue10collective6detail29Sm90TmaWarpSpecializedAdapterINS1G_15DefaultEpilogueISJ_SK_SK_NS1F_6thread17LinearCombinationISJ_Li1EffLNS1K_9ScaleType4KindE0ELNS_15FloatRoundStyleE2ESJ_EENS1_15EpilogueDefaultEEEEEvvEEEEvNT_6ParamsE,@function
        .size           _ZN7cutlass13device_kernelINS_4gemm6kernel13GemmUniversalIN4cute5tupleIJiiiiEEENS1_10collective13CollectiveMmaINS1_37MainloopSm90TmaGmmaWarpSpecializedFP8ILi9ENS5_IJNS4_1CILi8EEENSA_ILi1EEESC_EEENS1_35KernelTmaWarpSpecializedCooperativeEEENS5_IJNSA_ILi128EEENSA_ILi64EEESG_EEENS_12float_e5m2_tENS5_IJlSC_lEEESJ_SK_NS4_8TiledMMAINS4_8MMA_AtomIJNS4_4SM904GMMA30MMA_64x64x32_F32E5M2E5M2_SS_TNILNSO_7ScaleInE1ELSQ_1EEEEEENS4_6LayoutINS5_IJNSA_ILi2EEESC_SC_EEENS5_IJSC_NSA_ILi0EEESW_EEEEENS5_IJNS4_10UnderscoreESZ_SZ_EEEEENS4_13SM90_TMA_LOADENS4_14ComposedLayoutINS4_7SwizzleILi3ELi4ELi3EEENS4_18smem_ptr_flag_bitsILi8EEENST_INS5_IJSB_SG_EEENS5_IJSG_SC_EEEEEEEvNS4_8identityENS4_23SM90_TMA_LOAD_MULTICASTES1B_vS1C_EENS_8epilogue10collective6detail29Sm90TmaWarpSpecializedAdapterINS1G_15DefaultEpilogueISJ_SK_SK_NS1F_6thread17LinearCombinationISJ_Li1EffLNS1K_9ScaleType4KindE0ELNS_15FloatRoundStyleE2ESJ_EENS1_15EpilogueDefaultEEEEEvvEEEEvNT_6ParamsE,(.L_x_153 - _ZN7cutlass13device_kernelINS_4gemm6kernel13GemmUniversalIN4cute5tupleIJiiiiEEENS1_10collective13CollectiveMmaINS1_37MainloopSm90TmaGmmaWarpSpecializedFP8ILi9ENS5_IJNS4_1CILi8EEENSA_ILi1EEESC_EEENS1_35KernelTmaWarpSpecializedCooperativeEEENS5_IJNSA_ILi128EEENSA_ILi64EEESG_EEENS_12float_e5m2_tENS5_IJlSC_lEEESJ_SK_NS4_8TiledMMAINS4_8MMA_AtomIJNS4_4SM904GMMA30MMA_64x64x32_F32E5M2E5M2_SS_TNILNSO_7ScaleInE1ELSQ_1EEEEEENS4_6LayoutINS5_IJNSA_ILi2EEESC_SC_EEENS5_IJSC_NSA_ILi0EEESW_EEEEENS5_IJNS4_10UnderscoreESZ_SZ_EEEEENS4_13SM90_TMA_LOADENS4_14ComposedLayoutINS4_7SwizzleILi3ELi4ELi3EEENS4_18smem_ptr_flag_bitsILi8EEENST_INS5_IJSB_SG_EEENS5_IJSG_SC_EEEEEEEvNS4_8identityENS4_23SM90_TMA_LOAD_MULTICASTES1B_vS1C_EENS_8epilogue10collective6detail29Sm90TmaWarpSpecializedAdapterINS1G_15DefaultEpilogueISJ_SK_SK_NS1F_6thread17LinearCombinationISJ_Li1EffLNS1K_9ScaleType4KindE0ELNS_15FloatRoundStyleE2ESJ_EENS1_15EpilogueDefaultEEEEEvvEEEEvNT_6ParamsE)
        .other          _ZN7cutlass13device_kernelINS_4gemm6kernel13GemmUniversalIN4cute5tupleIJiiiiEEENS1_10collective13CollectiveMmaINS1_37MainloopSm90TmaGmmaWarpSpecializedFP8ILi9ENS5_IJNS4_1CILi8EEENSA_ILi1EEESC_EEENS1_35KernelTmaWarpSpecializedCooperativeEEENS5_IJNSA_ILi128EEENSA_ILi64EEESG_EEENS_12float_e5m2_tENS5_IJlSC_lEEESJ_SK_NS4_8TiledMMAINS4_8MMA_AtomIJNS4_4SM904GMMA30MMA_64x64x32_F32E5M2E5M2_SS_TNILNSO_7ScaleInE1ELSQ_1EEEEEENS4_6LayoutINS5_IJNSA_ILi2EEESC_SC_EEENS5_IJSC_NSA_ILi0EEESW_EEEEENS5_IJNS4_10UnderscoreESZ_SZ_EEEEENS4_13SM90_TMA_LOADENS4_14ComposedLayoutINS4_7SwizzleILi3ELi4ELi3EEENS4_18smem_ptr_flag_bitsILi8EEENST_INS5_IJSB_SG_EEENS5_IJSG_SC_EEEEEEEvNS4_8identityENS4_23SM90_TMA_LOAD_MULTICASTES1B_vS1C_EENS_8epilogue10collective6detail29Sm90TmaWarpSpecializedAdapterINS1G_15DefaultEpilogueISJ_SK_SK_NS1F_6thread17LinearCombinationISJ_Li1EffLNS1K_9ScaleType4KindE0ELNS_15FloatRoundStyleE2ESJ_EENS1_15EpilogueDefaultEEEEEvvEEEEvNT_6ParamsE,@"STO_CUDA_ENTRY STV_DEFAULT"
_ZN7cutlass13device_kernelINS_4gemm6kernel13GemmUniversalIN4cute5tupleIJiiiiEEENS1_10collective13CollectiveMmaINS1_37MainloopSm90TmaGmmaWarpSpecializedFP8ILi9ENS5_IJNS4_1CILi8EEENSA_ILi1EEESC_EEENS1_35KernelTmaWarpSpecializedCooperativeEEENS5_IJNSA_ILi128EEENSA_ILi64EEESG_EEENS_12float_e5m2_tENS5_IJlSC_lEEESJ_SK_NS4_8TiledMMAINS4_8MMA_AtomIJNS4_4SM904GMMA30MMA_64x64x32_F32E5M2E5M2_SS_TNILNSO_7ScaleInE1ELSQ_1EEEEEENS4_6LayoutINS5_IJNSA_ILi2EEESC_SC_EEENS5_IJSC_NSA_ILi0EEESW_EEEEENS5_IJNS4_10UnderscoreESZ_SZ_EEEEENS4_13SM90_TMA_LOADENS4_14ComposedLayoutINS4_7SwizzleILi3ELi4ELi3EEENS4_18smem_ptr_flag_bitsILi8EEENST_INS5_IJSB_SG_EEENS5_IJSG_SC_EEEEEEEvNS4_8identityENS4_23SM90_TMA_LOAD_MULTICASTES1B_vS1C_EENS_8epilogue10collective6detail29Sm90TmaWarpSpecializedAdapterINS1G_15DefaultEpilogueISJ_SK_SK_NS1F_6thread17LinearCombinationISJ_Li1EffLNS1K_9ScaleType4KindE0ELNS_15FloatRoundStyleE2ESJ_EENS1_15EpilogueDefaultEEEEEvvEEEEvNT_6ParamsE:
[----:B------:R-:W-:Y:S01]  /*0000*/  LDC R1, c[0x0][0x28] ;  /* 0x00000a00ff017b82 */ /* 0x000fe20000000800 */
[----:B------:R-:W0:Y:S01]  /*0010*/  S2R R0, SR_TID.X ;  /* 0x0000000000007919 */ /* 0x000e220000002100 */
[----:B------:R-:W-:Y:S01]  /*0020*/  ELECT P0, URZ, PT ;  /* 0x00000000003f782f */ /* 0x000fe20003800000 */
[----:B------:R-:W-:Y:S01]  /*0030*/  BSSY B0, `(.L_x_0) ;  /* 0x000000f000007945 */ /* 0x000fe20003800000 */
[--C-:B0-----:R-:W-:Y:S02]  /*0040*/  SHF.R.U32.HI R2, RZ, 0x5, R0.reuse ;  /* 0x00000005ff027819 */ /* 0x101fe40000011600 */
[----:B------:R-:W-:-:S03]  /*0050*/  SHF.R.U32.HI R3, RZ, 0x7, R0 ;  /* 0x00000007ff037819 */ /* 0x000fc60000011600 */
[----:B------:R-:W0:Y:S04]  /*0060*/  SHFL.IDX PT, R7, R2, RZ, 0x1f ;  /* 0x00001fff02077589 */ /* 0x000e2800000e0000 */
[----:B------:R1:W2:Y:S01]  /*0070*/  SHFL.IDX PT, R4, R3, RZ, 0x1f ;  /* 0x00001fff03047589 */ /* 0x0002a200000e0000 */
[----:B0-----:R-:W-:-:S13]  /*0080*/  ISETP.NE.OR P0, PT, R7, RZ, !P0 ;  /* 0x000000ff0700720c */ /* 0x001fda0004705670 */
[----:B-12---:R-:W-:Y:S05]  /*0090*/  @P0 BRA `(.L_x_1) ;  /* 0x0000000000200947 */ /* 0x006fea0003800000 */
[----:B------:R-:W-:Y:S02]  /*00a0*/  ULDC.64 UR4, c[0x0][0x198] ;  /* 0x0000660000047ab9 */ /* 0x000fe40000000a00 */
[----:B------:R-:W-:Y:S02]  /*00b0*/  UIADD3 UR6, UP0, UR4, 0xf0, URZ ;  /* 0x000000f004067890 */ /* 0x000fe4000ff1e03f */
[----:B------:R-:W-:Y:S02]  /*00c0*/  UIADD3 UR4, UP1, UR4, 0x1f0, URZ ;  /* 0x000001f004047890 */ /* 0x000fe4000ff3e03f */
[----:B------:R-:W-:Y:S02]  /*00d0*/  UIADD3.X UR7, URZ, UR5, URZ, UP0, !UPT ;  /* 0x000000053f077290 */ /* 0x000fe400087fe43f */
[----:B------:R-:W-:-:S07]  /*00e0*/  UIADD3.X UR5, URZ, UR5, URZ, UP1, !UPT ;  /* 0x000000053f057290 */ /* 0x000fce0008ffe43f */
[----:B------:R0:W-:Y:S02]  /*00f0*/  UTMACCTL.PF [UR6] ;  /* 0x00000000060079b9 */ /* 0x0001e40008040000 */
[----:B------:R0:W-:Y:S02]  /*0100*/  UTMACCTL.PF [UR4] ;  /* 0x00000000040079b9 */ /* 0x0001e40008040000 */
[----:B0-----:R-:W-:Y:S01]  /*0110*/  NOP ;  /* 0x0000000000007918 */ /* 0x001fe20000000000 */
.L_x_1:
[----:B------:R-:W-:Y:S05]  /*0120*/  BSYNC B0 ;  /* 0x0000000000007941 */ /* 0x000fea0003800000 */
.L_x_0:
[----:B------:R-:W0:Y:S01]  /*0130*/  SHFL.IDX PT, R3, R2, RZ, 0x1f ;  /* 0x00001fff02037589 */ /* 0x000e2200000e0000 */
[----:B------:R-:W-:-:S04]  /*0140*/  SHF.R.S32.HI R5, RZ, 0x1f, R0 ;  /* 0x0000001fff057819 */ /* 0x000fc80000011400 */
[----:B------:R-:W-:-:S04]  /*0150*/  LEA.HI R5, R5, R0, RZ, 0x7 ;  /* 0x0000000005057211 */ /* 0x000fc800078f38ff */
[----:B------:R-:W-:Y:S02]  /*0160*/  LOP3.LUT R5, R5, 0xffffff80, RZ, 0xc0, !PT ;  /* 0xffffff8005057812 */ /* 0x000fe400078ec0ff */
[----:B0-----:R-:W-:-:S13]  /*0170*/  ISETP.NE.AND P0, PT, R3, RZ, PT ;  /* 0x000000ff0300720c */ /* 0x001fda0003f05270 */
[----:B------:R-:W-:Y:S05]  /*0180*/  @P0 BRA `(.L_x_2) ;  /* 0x00000000008c0947 */ /* 0x000fea0003800000 */
[----:B------:R-:W-:Y:S01]  /*0190*/  ELECT P0, URZ, PT ;  /* 0x00000000003f782f */ /* 0x000fe20003800000 */
[----:B------:R-:W-:-:S12]  /*01a0*/  BSSY B0, `(.L_x_2) ;  /* 0x0000021000007945 */ /* 0x000fd80003800000 */
[----:B------:R-:W-:Y:S05]  /*01b0*/  @!P0 BRA `(.L_x_3) ;  /* 0x00000000007c8947 */ /* 0x000fea0003800000 */
[----:B------:R-:W0:Y:S01]  /*01c0*/  S2UR UR8, SR_CgaCtaId ;  /* 0x00000000000879c3 */ /* 0x000e220000008800 */
[----:B------:R-:W-:Y:S01]  /*01d0*/  UMOV UR4, 0x400 ;  /* 0x0000040000047882 */ /* 0x000fe20000000000 */
[----:B------:R-:W-:Y:S01]  /*01e0*/  UMOV UR5, 0x1 ;  /* 0x0000000100057882 */ /* 0x000fe20000000000 */
[----:B------:R-:W-:Y:S02]  /*01f0*/  UMOV UR6, 0x10 ;  /* 0x0000001000067882 */ /* 0x000fe40000000000 */
[----:B------:R-:W-:-:S04]  /*0200*/  UIADD3 UR6, -UR6, 0x100000, URZ ;  /* 0x0010000006067890 */ /* 0x000fc8000fffe13f */
[----:B------:R-:W-:Y:S02]  /*0210*/  USHF.L.U32 UR7, UR6, 0xb, URZ ;  /* 0x0000000b06077899 */ /* 0x000fe4000800063f */
[----:B------:R-:W-:Y:S02]  /*0220*/  USHF.L.U32 UR6, UR6, 0x1, URZ ;  /* 0x0000000106067899 */ /* 0x000fe4000800063f */
[----:B0-----:R-:W-:Y:S02]  /*0230*/  ULEA UR8, UR8, UR4, 0x18 ;  /* 0x0000000408087291 */ /* 0x001fe4000f8ec03f */
[----:B------:R-:W-:-:S04]  /*0240*/  UIADD3 UR4, -UR5, 0x100000, URZ ;  /* 0x0010000005047890 */ /* 0x000fc8000fffe13f */
[----:B------:R-:W-:Y:S02]  /*0250*/  USHF.L.U32 UR5, UR4, 0xb, URZ ;  /* 0x0000000b04057899 */ /* 0x000fe4000800063f */
[----:B------:R-:W-:Y:S01]  /*0260*/  USHF.L.U32 UR4, UR4, 0x1, URZ ;  /* 0x0000000104047899 */ /* 0x000fe2000800063f */
[----:B------:R-:W0:Y:S11]  /*0270*/  FENCE.VIEW.ASYNC.S ;  /* 0x00000000000073c6 */ /* 0x000e360000000000 */
[----:B0-----:R0:W1:Y:S01]  /*0280*/  SYNCS.EXCH.64 URZ, [UR8], UR4 ;  /* 0x00000004083f75b2 */ /* 0x0010620008000100 */
[----:B------:R0:W2:Y:S01]  /*0290*/  SYNCS.EXCH.64 URZ, [UR8+0x48], UR6 ;  /* 0x00004806083f75b2 */ /* 0x0000a20008000100 */
[----:B------:R0:W3:Y:S01]  /*02a0*/  SYNCS.EXCH.64 URZ, [UR8+0x8], UR4 ;  /* 0x00000804083f75b2 */ /* 0x0000e20008000100 */
[----:B------:R0:W4:Y:S01]  /*02b0*/  SYNCS.EXCH.64 URZ, [UR8+0x50], UR6 ;  /* 0x00005006083f75b2 */ /* 0x0001220008000100 */
[----:B------:R0:W0:Y:S01]  /*02c0*/  SYNCS.EXCH.64 URZ, [UR8+0x10], UR4 ;  /* 0x00001004083f75b2 */ /* 0x0000220008000100 */
        /* <DEDUP_REMOVED lines=13> */
[----:B------:R-:W-:Y:S01]  /*03a0*/  NOP ;  /* 0x0000000000007918 */ /* 0x000fe20000000000 */
.L_x_3:
[----:B0-----:R-:W-:Y:S05]  /*03b0*/  BSYNC B0 ;  /* 0x0000000000007941 */ /* 0x001fea0003800000 */
.L_x_2:
[----:B------:R-:W-:Y:S01]  /*03c0*/  IMAD.IADD R5, R0, 0x1, -R5 ;  /* 0x0000000100057824 */ /* 0x000fe200078e0a05 */
[----:B------:R-:W0:Y:S01]  /*03d0*/  SHFL.IDX PT, R2, R2, RZ, 0x1f ;  /* 0x00001fff02027589 */ /* 0x000e2200000e0000 */
[----:B------:R-:W5:Y:S01]  /*03e0*/  S2UR UR8, SR_CTAID.X ;  /* 0x00000000000879c3 */ /* 0x000f620000002500 */
[----:B------:R-:W-:Y:S01]  /*03f0*/  ELECT P0, URZ, PT ;  /* 0x00000000003f782f */ /* 0x000fe20003800000 */
[----:B------:R-:W-:Y:S01]  /*0400*/  NOP ;  /* 0x0000000000007918 */ /* 0x000fe20000000000 */
[----:B------:R-:W-:Y:S01]  /*0410*/  SHF.R.S32.HI R6, RZ, 0x1f, R5 ;  /* 0x0000001fff067819 */ /* 0x000fe20000011405 */
[----:B------:R-:W1:Y:S01]  /*0420*/  S2R R8, SR_CTAID.Y ;  /* 0x0000000000087919 */ /* 0x000e620000002600 */
[----:B------:R-:W-:Y:S01]  /*0430*/  ULDC UR4, c[0x0][0x150] ;  /* 0x0000540000047ab9 */ /* 0x000fe20000000800 */
[----:B------:R-:W-:Y:S01]  /*0440*/  NOP ;  /* 0x0000000000007918 */ /* 0x000fe20000000000 */
[----:B------:R-:W-:Y:S01]  /*0450*/  LEA.HI R6, R6, R5, RZ, 0x3 ;  /* 0x0000000506067211 */ /* 0x000fe200078f18ff */
[----:B------:R-:W2:Y:S01]  /*0460*/  LDC R13, c[0x0][0x144] ;  /* 0x00005100ff0d7b82 */ /* 0x000ea20000000800 */
[----:B------:R-:W-:-:S02]  /*0470*/  ISETP.NE.AND P3, PT, R4, RZ, PT ;  /* 0x000000ff0400720c */ /* 0x000fc40003f65270 */
[--C-:B------:R-:W-:Y:S02]  /*0480*/  SHF.R.S32.HI R10, RZ, 0x3, R6.reuse ;  /* 0x00000003ff0a7819 */ /* 0x100fe40000011406 */
[----:B------:R-:W-:Y:S02]  /*0490*/  SHF.R.S32.HI R11, RZ, 0x1f, R6 ;  /* 0x0000001fff0b7819 */ /* 0x000fe40000011406 */
[----:B------:R-:W-:Y:S01]  /*04a0*/  SHF.R.S32.HI R6, RZ, 0x1f, R3 ;  /* 0x0000001fff067819 */ /* 0x000fe20000011403 */
[----:B------:R-:W3:Y:S01]  /*04b0*/  LDC R15, c[0x0][0x140] ;  /* 0x00005000ff0f7b82 */ /* 0x000ee20000000800 */
[----:B------:R-:W-:Y:S02]  /*04c0*/  LEA.HI R11, R11, R10, RZ, 0x2 ;  /* 0x0000000a0b0b7211 */ /* 0x000fe400078f10ff */
[----:B------:R-:W-:Y:S02]  /*04d0*/  LEA.HI R6, R6, R3, RZ, 0x2 ;  /* 0x0000000306067211 */ /* 0x000fe400078f10ff */
[----:B------:R-:W-:-:S02]  /*04e0*/  LOP3.LUT R11, R11, 0xfffffffc, RZ, 0xc0, !PT ;  /* 0xfffffffc0b0b7812 */ /* 0x000fc400078ec0ff */
[----:B------:R-:W-:Y:S02]  /*04f0*/  LOP3.LUT R6, R6, 0x3ffffffc, RZ, 0xc0, !PT ;  /* 0x3ffffffc06067812 */ /* 0x000fe400078ec0ff */
[----:B0-----:R-:W-:Y:S01]  /*0500*/  ISETP.NE.OR P0, PT, R2, RZ, !P0 ;  /* 0x000000ff0200720c */ /* 0x001fe20004705670 */
[----:B------:R-:W-:Y:S01]  /*0510*/  IMAD.IADD R11, R10, 0x1, -R11 ;  /* 0x000000010a0b7824 */ /* 0x000fe200078e0a0b */
[----:B-----5:R-:W-:Y:S01]  /*0520*/  I2FP.F32.U32 R2, UR8 ;  /* 0x0000000800027c45 */ /* 0x020fe20008201000 */
[----:B------:R-:W-:-:S04]  /*0530*/  IMAD.IADD R6, R3, 0x1, -R6 ;  /* 0x0000000103067824 */ /* 0x000fc800078e0a06 */
[----:B------:R-:W-:Y:S01]  /*0540*/  FMUL R10, R2, UR4 ;  /* 0x00000004020a7c20 */ /* 0x000fe20008400000 */
[----:B------:R-:W-:Y:S01]  /*0550*/  IMAD R6, R6, 0x4, R11 ;  /* 0x0000000406067824 */ /* 0x000fe200078e020b */
[----:B------:R-:W-:Y:S01]  /*0560*/  ULDC UR4, c[0x0][0x154] ;  /* 0x0000550000047ab9 */ /* 0x000fe20000000800 */
[----:B------:R-:W0:Y:S02]  /*0570*/  LDC R11, c[0x0][0x148] ;  /* 0x00005200ff0b7b82 */ /* 0x000e240000000800 */
[C---:B------:R-:W-:Y:S01]  /*0580*/  IMAD.SHL.U32 R3, R6.reuse, 0x4, RZ ;  /* 0x0000000406037824 */ /* 0x040fe200078e00ff */
[----:B------:R-:W5:Y:S01]  /*0590*/  F2I.U32.TRUNC.NTZ R10, R10 ;  /* 0x0000000a000a7305 */ /* 0x000f62000020f000 */
[----:B------:R-:W-:Y:S01]  /*05a0*/  VOTEU.ALL UP0, P0 ;  /* 0x00000000003f7886 */ /* 0x000fe20000000000 */
[----:B---3--:R-:W-:Y:S01]  /*05b0*/  ISETP.EQ.U32.AND P2, PT, R15, 0x1, PT ;  /* 0x000000010f00780c */ /* 0x008fe20003f42070 */
[----:B------:R-:W-:Y:S01]  /*05c0*/  VOTEU.ALL UP1, P0 ;  /* 0x00000000003f7886 */ /* 0x000fe20000020000 */
[----:B------:R-:W-:-:S02]  /*05d0*/  LOP3.LUT R3, R6, 0xc, R3, 0x78, !PT ;  /* 0x0000000c06037812 */ /* 0x000fc400078e7803 */
[----:B-1----:R-:W-:Y:S01]  /*05e0*/  I2FP.F32.U32 R6, R8 ;  /* 0x0000000800067245 */ /* 0x002fe20000201000 */
[----:B------:R-:W1:Y:S01]  /*05f0*/  @!UP0 S2UR UR7, SR_CgaCtaId ;  /* 0x00000000000789c3 */ /* 0x000e620000008800 */
[----:B------:R-:W-:Y:S01]  /*0600*/  SHF.R.S32.HI R2, RZ, 0x1f, R3 ;  /* 0x0000001fff027819 */ /* 0x000fe20000011403 */
[----:B------:R-:W-:Y:S02]  /*0610*/  @!UP0 UMOV UR6, 0x400 ;  /* 0x0000040000068882 */ /* 0x000fe40000000000 */
[----:B------:R-:W-:Y:S01]  /*0620*/  FMUL R14, R6, UR4 ;  /* 0x00000004060e7c20 */ /* 0x000fe20008400000 */
[----:B------:R-:W-:Y:S01]  /*0630*/  LEA.HI R6, R2, R3, RZ, 0x3 ;  /* 0x0000000302067211 */ /* 0x000fe200078f18ff */
[----:B------:R-:W-:Y:S01]  /*0640*/  UMOV UR4, 0x20 ;  /* 0x0000002000047882 */ /* 0x000fe20000000000 */
[----:B------:R-:W-:Y:S01]  /*0650*/  SHF.R.S32.HI R2, RZ, 0x1f, R7 ;  /* 0x0000001fff027819 */ /* 0x000fe20000011407 */
[----:B-----5:R-:W-:Y:S01]  /*0660*/  IMAD.MOV R16, RZ, RZ, -R10 ;  /* 0x000000ffff107224 */ /* 0x020fe200078e0a0a */
[----:B------:R-:W-:Y:S01]  /*0670*/  LOP3.LUT R12, R6, 0xfffffff8, RZ, 0xc0, !PT ;  /* 0xfffffff8060c7812 */ /* 0x000fe200078ec0ff */
[----:B------:R-:W3:Y:S01]  /*0680*/  F2I.U32.TRUNC.NTZ R14, R14 ;  /* 0x0000000e000e7305 */ /* 0x000ee2000020f000 */
[----:B------:R-:W-:Y:S01]  /*0690*/  LEA.HI R2, R2, R7, RZ, 0x2 ;  /* 0x0000000702027211 */ /* 0x000fe200078f10ff */
[----:B--2---:R-:W-:Y:S01]  /*06a0*/  IMAD R10, R13, R16, UR8 ;  /* 0x000000080d0a7e24 */ /* 0x004fe2000f8e0210 */
[----:B------:R-:W-:-:S04]  /*06b0*/  @!UP0 UIADD3 UR4, -UR4, 0x100000, URZ ;  /* 0x0010000004048890 */ /* 0x000fc8000fffe13f */
[----:B------:R-:W-:Y:S02]  /*06c0*/  @!UP0 USHF.L.U32 UR5, UR4, 0xb, URZ ;  /* 0x0000000b04058899 */ /* 0x000fe4000800063f */
[----:B------:R-:W-:Y:S01]  /*06d0*/  @!UP0 USHF.L.U32 UR4, UR4, 0x1, URZ ;  /* 0x0000000104048899 */ /* 0x000fe2000800063f */
[----:B------:R-:W-:Y:S01]  /*06e0*/  IMAD.IADD R13, R3, 0x1, -R12 ;  /* 0x00000001030d7824 */ /* 0x000fe200078e0a0c */
[----:B------:R-:W-:Y:S01]  /*06f0*/  LOP3.LUT R2, R2, 0xfffffffc, RZ, 0xc0, !PT ;  /* 0xfffffffc02027812 */ /* 0x000fe200078ec0ff */
[----:B------:R-:W-:-:S03]  /*0700*/  VIADD R16, R4, 0xffffffff ;  /* 0xffffffff04107836 */ /* 0x000fc60000000000 */
[----:B------:R-:W-:Y:S01]  /*0710*/  ISETP.NE.AND P4, PT, R13, R10, PT ;  /* 0x0000000a0d00720c */ /* 0x000fe20003f85270 */
[----:B------:R-:W-:Y:S01]  /*0720*/  IMAD.IADD R7, R7, 0x1, -R2 ;  /* 0x0000000107077824 */ /* 0x000fe200078e0a02 */
[----:B------:R-:W-:Y:S01]  /*0730*/  ISETP.GE.U32.AND P6, PT, R16, 0x2, PT ;  /* 0x000000021000780c */ /* 0x000fe20003fc6070 */
[----:B-1----:R-:W-:Y:S01]  /*0740*/  @!UP0 ULEA UR6, UR7, UR6, 0x18 ;  /* 0x0000000607068291 */ /* 0x002fe2000f8ec03f */
[----:B---3--:R-:W-:Y:S02]  /*0750*/  IMAD.MOV R20, RZ, RZ, -R14 ;  /* 0x000000ffff147224 */ /* 0x008fe400078e0a0e */
[----:B------:R-:W-:Y:S01]  /*0760*/  ISETP.NE.AND P1, PT, R7, 0x3, PT ;  /* 0x000000030700780c */ /* 0x000fe20003f25270 */
[----:B------:R-:W-:Y:S01]  /*0770*/  VOTEU.ALL UP0, P0 ;  /* 0x00000000003f7886 */ /* 0x000fe20000000000 */
[----:B------:R-:W-:Y:S01]  /*0780*/  LOP3.LUT P0, RZ, R5, 0x7, RZ, 0xc0, !PT ;  /* 0x0000000705ff7812 */ /* 0x000fe2000780c0ff */
[----:B0-----:R-:W-:Y:S01]  /*0790*/  IMAD R13, R11, R20, R8 ;  /* 0x000000140b0d7224 */ /* 0x001fe200078e0208 */
[----:B------:R-:W-:-:S03]  /*07a0*/  ISETP.EQ.OR P1, PT, R7, RZ, !P1 ;  /* 0x000000ff0700720c */ /* 0x000fc60004f22670 */
[----:B------:R-:W-:Y:S02]  /*07b0*/  @P4 SHF.R.S32.HI R6, RZ, 0x3, R6 ;  /* 0x00000003ff064819 */ /* 0x000fe40000011406 */
[----:B------:R-:W-:Y:S02]  /*07c0*/  ISETP.LT.U32.AND P0, PT, R3, 0x8, !P0 ;  /* 0x000000080300780c */ /* 0x000fe40004701070 */
[----:B------:R-:W-:Y:S01]  /*07d0*/  @P4 ISETP.NE.AND P5, PT, R6, R13, PT ;  /* 0x0000000d0600420c */ /* 0x000fe20003fa5270 */
[----:B------:R-:W-:Y:S01]  /*07e0*/  IMAD.MOV.U32 R6, RZ, RZ, 0x1 ;  /* 0x00000001ff067424 */ /* 0x000fe200078e00ff */
[----:B------:R-:W-:Y:S01]  /*07f0*/  ISETP.EQ.AND P1, PT, R4, RZ, P1 ;  /* 0x000000ff0400720c */ /* 0x000fe20000f22270 */
[----:B------:R-:W0:Y:S02]  /*0800*/  FENCE.VIEW.ASYNC.S ;  /* 0x00000000000073c6 */ /* 0x000e240000000000 */
[----:B0-----:R0:W1:Y:S01]  /*0810*/  @!UP0 SYNCS.EXCH.64 URZ, [UR6+0xa0], UR4 ;  /* 0x0000a004063f85b2 */ /* 0x0010620008000100 */
[----:B------:R-:W-:-:S02]  /*0820*/  SEL R5, RZ, 0x1, !P0 ;  /* 0x00000001ff057807 */ /* 0x000fc40004000000 */
[----:B------:R-:W-:Y:S02]  /*0830*/  @P4 SEL R6, RZ, 0x1, P5 ;  /* 0x00000001ff064807 */ /* 0x000fe40002800000 */
[----:B------:R-:W-:Y:S02]  /*0840*/  SEL R2, RZ, 0x1, !P1 ;  /* 0x00000001ff027807 */ /* 0x000fe40004800000 */
[----:B------:R-:W-:Y:S02]  /*0850*/  LOP3.LUT R6, R6, R5, RZ, 0xc0, !PT ;  /* 0x0000000506067212 */ /* 0x000fe400078ec0ff */
[----:B------:R-:W-:Y:S01]  /*0860*/  SEL R2, R2, 0x2, P6 ;  /* 0x0000000202027807 */ /* 0x000fe20003000000 */
[----:B------:R0:W2:Y:S01]  /*0870*/  @!UP1 SYNCS.EXCH.64 URZ, [UR6+0xa8], UR4 ;  /* 0x0000a804063f95b2 */ /* 0x0000a20008000100 */
[----:B------:R-:W-:Y:S01]  /*0880*/  NOP ;  /* 0x0000000000007918 */ /* 0x000fe20000000000 */
[----:B------:R-:W-:Y:S05]  /*0890*/  @!P2 BRA `(.L_x_4) ;  /* 0x000000000008a947 */ /* 0x000fea0003800000 */
[----:B-12-4-:R-:W-:Y:S01]  /*08a0*/  UCGABAR_ARV ;  /* 0x00000000000079c7 */ /* 0x016fe20008000000 */
[----:B------:R-:W-:Y:S05]  /*08b0*/  BRA `(.L_x_5) ;  /* 0x0000000000047947 */ /* 0x000fea0003800000 */
.L_x_4:
[----:B-12-4-:R-:W-:Y:S01]  /*08c0*/  NOP ;  /* 0x0000000000007918 */ /* 0x016fe20000000000 */
.L_x_5:
[----:B------:R-:W1:Y:S01]  /*08d0*/  LDC R4, c[0x0][0x65c] ;  /* 0x00019700ff047b82 */ /* 0x000e620000000800 */
[----:B------:R-:W-:Y:S01]  /*08e0*/  IMAD.MOV.U32 R5, RZ, RZ, RZ ;  /* 0x000000ffff057224 */ /* 0x000fe200078e00ff */
[----:B-1----:R-:W-:Y:S01]  /*08f0*/  ISETP.NE.AND P4, PT, R4, 0x1, PT ;  /* 0x000000010400780c */ /* 0x002fe20003f85270 */
[----:B------:R-:W-:-:S12]  /*0900*/  IMAD.U32 R4, RZ, RZ, UR8 ;  /* 0x00000008ff047e24 */ /* 0x000fd8000f8e00ff */
[----:B------:R-:W1:Y:S01]  /*0910*/  @P4 LDC R15, c[0x0][0x10] ;  /* 0x00000400ff0f4b82 */ /* 0x000e620000000800 */
[----:B------:R-:W-:Y:S02]  /*0920*/  @P4 IMAD.MOV.U32 R9, RZ, RZ, RZ ;  /* 0x000000ffff094224 */ /* 0x000fe400078e00ff */
[----:B------:R-:W-:-:S05]  /*0930*/  @P4 IMAD.MOV.U32 R17, RZ, RZ, RZ ;  /* 0x000000ffff114224 */ /* 0x000fca00078e00ff */
[----:B------:R-:W2:Y:S01]  /*0940*/  @!P4 LDC R13, c[0x0][0xc] ;  /* 0x00000300ff0dcb82 */ /* 0x000ea20000000800 */
[----:B-1----:R-:W-:-:S04]  /*0950*/  @P4 IMAD.WIDE.U32 R14, R15, UR8, R8 ;  /* 0x000000080f0e4c25 */ /* 0x002fc8000f8e0008 */
[----:B--2---:R-:W-:-:S04]  /*0960*/  @!P4 IMAD.WIDE.U32 R12, R8, R13, R4 ;  /* 0x0000000d080cc225 */ /* 0x004fc800078e0004 */
[----:B------:R-:W-:Y:S02]  /*0970*/  @P4 IMAD.MOV.U32 R4, RZ, RZ, R14 ;  /* 0x000000ffff044224 */ /* 0x000fe400078e000e */
[----:B------:R-:W-:Y:S02]  /*0980*/  @P4 IMAD.IADD R5, R15, 0x1, R17 ;  /* 0x000000010f054824 */ /* 0x000fe400078e0211 */
[----:B------:R-:W-:Y:S02]  /*0990*/  @!P4 IMAD.MOV.U32 R4, RZ, RZ, R12 ;  /* 0x000000ffff04c224 */ /* 0x000fe400078e000c */
[----:B------:R-:W-:Y:S01]  /*09a0*/  @!P4 IMAD.MOV.U32 R5, RZ, RZ, R13 ;  /* 0x000000ffff05c224 */ /* 0x000fe200078e000d */
[----:B------:R-:W-:Y:S06]  /*09b0*/  @!P2 BRA `(.L_x_6) ;  /* 0x00000000000ca947 */ /* 0x000fec0003800000 */
[----:B------:R-:W-:Y:S01]  /*09c0*/  UCGABAR_WAIT ;  /* 0x0000000000007dc7 */ /* 0x000fe20008000000 */
[----:B------:R-:W-:Y:S01]  /*09d0*/  CCTL.IVALL ;  /* 0x00000000ff00798f */ /* 0x000fe20002000000 */
[----:B------:R-:W-:Y:S05]  /*09e0*/  BRA `(.L_x_7) ;  /* 0x0000000000047947 */ /* 0x000fea0003800000 */
.L_x_6:
[----:B------:R-:W-:Y:S06]  /*09f0*/  BAR.SYNC.DEFER_BLOCKING 0x0 ;  /* 0x0000000000007b1d */ /* 0x000fec0000010000 */
.L_x_7:
[----:B------:R-:W-:Y:S05]  /*0a00*/  @!P3 BRA `(.L_x_8) ;  /* 0x0000004c0054b947 */ /* 0x000fea0003800000 */
[----:B------:R-:W-:-:S13]  /*0a10*/  ISETP.GT.U32.AND P0, PT, R16, 0x1, PT ;  /* 0x000000011000780c */ /* 0x000fda0003f04070 */
[----:B0-----:R-:W-:Y:S05]  /*0a20*/  @P0 EXIT ;  /* 0x000000000000094d */ /* 0x001fea0003800000 */
[----:B------:R-:W-:Y:S01]  /*0a30*/  ULDC.64 UR4, c[0x0][0x650] ;  /* 0x0001940000047ab9 */ /* 0x000fe20000000a00 */
[----:B------:R-:W-:Y:S01]  /*0a40*/  PRMT R14, RZ, 0x7610, R14 ;  /* 0x00007610ff0e7816 */ /* 0x000fe2000000000e */
[----:B------:R-:W-:Y:S01]  /*0a50*/  IMAD.MOV.U32 R71, RZ, RZ, -0x1 ;  /* 0xffffffffff477424 */ /* 0x000fe200078e00ff */
[----:B------:R-:W-:Y:S01]  /*0a60*/  ISETP.GE.U32.AND P0, PT, R4, UR4, PT ;  /* 0x0000000404007c0c */ /* 0x000fe2000bf06070 */
[----:B------:R-:W-:Y:S02]  /*0a70*/  IMAD.MOV.U32 R15, RZ, RZ, -0x1 ;  /* 0xffffffffff0f7424 */ /* 0x000fe400078e00ff */
[----:B------:R-:W-:Y:S01]  /*0a80*/  IMAD.MOV.U32 R73, RZ, RZ, -0x1 ;  /* 0xffffffffff497424 */ /* 0x000fe200078e00ff */
[----:B------:R-:W-:-:S13]  /*0a90*/  ISETP.GE.U32.AND.EX P0, PT, R5, UR5, PT, P0 ;  /* 0x0000000505007c0c */ /* 0x000fda000bf06100 */
[----:B------:R-:W-:Y:S05]  /*0aa0*/  @P0 BRA `(.L_x_9) ;  /* 0x0000000400240947 */ /* 0x000fea0003800000 */
[----:B------:R-:W0:Y:S01]  /*0ab0*/  LDC.64 R22, c[0x0][0x628] ;  /* 0x00018a00ff167b82 */ /* 0x000e220000000a00 */
[----:B------:R-:W-:Y:S02]  /*0ac0*/  IMAD.MOV.U32 R12, RZ, RZ, R4 ;  /* 0x000000ffff0c7224 */ /* 0x000fe400078e0004 */
[----:B------:R-:W-:-:S05]  /*0ad0*/  IMAD.MOV.U32 R13, RZ, RZ, R5 ;  /* 0x000000ffff0d7224 */ /* 0x000fca00078e0005 */
[----:B------:R-:W1:Y:S08]  /*0ae0*/  LDC R18, c[0x0][0x630] ;  /* 0x00018c00ff127b82 */ /* 0x000e700000000800 */
[----:B------:R-:W2:Y:S01]  /*0af0*/  LDC.64 R24, c[0x0][0x620] ;  /* 0x00018800ff187b82 */ /* 0x000ea20000000a00 */
[----:B0-----:R-:W-:-:S04]  /*0b00*/  ISETP.NE.U32.AND P0, PT, R22, RZ, PT ;  /* 0x000000ff1600720c */ /* 0x001fc80003f05070 */
[----:B------:R-:W-:-:S13]  /*0b10*/  ISETP.NE.AND.EX P0, PT, R23, RZ, PT, P0 ;  /* 0x000000ff1700720c */ /* 0x000fda0003f05300 */
[----:B-12---:R-:W-:Y:S05]  /*0b20*/  @!P0 BRA `(.L_x_10) ;  /* 0x0000000000288947 */ /* 0x006fea0003800000 */
[----:B------:R-:W0:Y:S02]  /*0b30*/  LDC R7, c[0x0][0x634] ;  /* 0x00018d00ff077b82 */ /* 0x000e240000000800 */
[----:B0-----:R-:W-:-:S05]  /*0b40*/  IADD3 R7, P0, R4, R7, RZ ;  /* 0x0000000704077210 */ /* 0x001fca0007f1e0ff */
[----:B------:R-:W-:-:S04]  /*0b50*/  IMAD.X R19, RZ, RZ, R5, P0 ;  /* 0x000000ffff137224 */ /* 0x000fc800000e0605 */
[----:B------:R-:W-:-:S04]  /*0b60*/  IMAD.WIDE.U32 R12, R19, R22, RZ ;  /* 0x00000016130c7225 */ /* 0x000fc800078e00ff */
[----:B------:R-:W-:-:S04]  /*0b70*/  IMAD.WIDE.U32 R14, P0, R7, R23, R12 ;  /* 0x00000017070e7225 */ /* 0x000fc8000780000c */
[----:B------:R-:W-:-:S04]  /*0b80*/  IMAD.WIDE.U32 R12, R7, R22, RZ ;  /* 0x00000016070c7225 */ /* 0x000fc800078e00ff */
[----:B------:R-:W-:Y:S01]  /*0b90*/  IMAD.X R17, RZ, RZ, RZ, P0 ;  /* 0x000000ffff117224 */ /* 0x000fe200000e06ff */
[----:B------:R-:W-:Y:S01]  /*0ba0*/  IADD3 RZ, P0, R13, R14, RZ ;  /* 0x0000000e0dff7210 */ /* 0x000fe20007f1e0ff */
[----:B------:R-:W-:-:S04]  /*0bb0*/  IMAD.MOV.U32 R16, RZ, RZ, R15 ;  /* 0x000000ffff107224 */ /* 0x000fc800078e000f */
[----:B------:R-:W-:-:S08]  /*0bc0*/  IMAD.WIDE.U32.X R12, R19, R23, R16, P0 ;  /* 0x00000017130c7225 */ /* 0x000fd000000e0410 */
.L_x_10:
[----:B------:R-:W0:Y:S01]  /*0bd0*/  LDC.64 R28, c[0x0][0x640] ;  /* 0x00019000ff1c7b82 */ /* 0x000e220000000a00 */
[--C-:B------:R-:W-:Y:S01]  /*0be0*/  SHF.R.U64 R73, R12, R18, R13.reuse ;  /* 0x000000120c497219 */ /* 0x100fe2000000120d */
[----:B------:R-:W-:Y:S01]  /*0bf0*/  IMAD R27, R11, R20, R8 ;  /* 0x000000140b1b7224 */ /* 0x000fe200078e0208 */
[----:B------:R-:W-:Y:S01]  /*0c00*/  SHF.R.U32.HI R7, RZ, R18, R13 ;  /* 0x00000012ff077219 */ /* 0x000fe2000001160d */
[----:B------:R-:W-:Y:S01]  /*0c10*/  IMAD.MOV.U32 R23, RZ, RZ, 0x1 ;  /* 0x00000001ff177424 */ /* 0x000fe200078e00ff */
[----:B------:R-:W-:-:S03]  /*0c20*/  IADD3 R9, P0, RZ, -R73, RZ ;  /* 0x80000049ff097210 */ /* 0x000fc60007f1e0ff */
[----:B------:R-:W1:Y:S02]  /*0c30*/  LDC R22, c[0x0][0x618] ;  /* 0x00018600ff167b82 */ /* 0x000e640000000800 */
[----:B------:R-:W-:Y:S02]  /*0c40*/  IMAD.X R7, RZ, RZ, ~R7, P0 ;  /* 0x000000ffff077224 */ /* 0x000fe400000e0e07 */
[----:B------:R-:W-:-:S04]  /*0c50*/  IMAD.WIDE.U32 R12, R9, R24, R4 ;  /* 0x00000018090c7225 */ /* 0x000fc800078e0004 */
[----:B------:R-:W2:Y:S01]  /*0c60*/  LDC R18, c[0x0][0x608] ;  /* 0x00018200ff127b82 */ /* 0x000ea20000000800 */
[----:B------:R-:W-:Y:S02]  /*0c70*/  IMAD R14, R7, R24, RZ ;  /* 0x00000018070e7224 */ /* 0x000fe400078e02ff */
[----:B------:R-:W-:Y:S02]  /*0c80*/  IMAD.MOV.U32 R7, RZ, RZ, -0x1 ;  /* 0xffffffffff077424 */ /* 0x000fe400078e00ff */
[----:B------:R-:W-:-:S03]  /*0c90*/  IMAD R9, R9, R25, R14 ;  /* 0x0000001909097224 */ /* 0x000fc600078e020e */
[----:B------:R-:W3:Y:S01]  /*0ca0*/  LDC R26, c[0x0][0x658] ;  /* 0x00019600ff1a7b82 */ /* 0x000ee20000000800 */
[----:B------:R-:W-:Y:S01]  /*0cb0*/  IMAD.IADD R9, R13, 0x1, R9 ;  /* 0x000000010d097824 */ /* 0x000fe200078e0209 */
[----:B0-----:R-:W-:-:S04]  /*0cc0*/  ISETP.NE.U32.AND P0, PT, R28, RZ, PT ;  /* 0x000000ff1c00720c */ /* 0x001fc80003f05070 */
[----:B------:R-:W-:Y:S02]  /*0cd0*/  ISETP.NE.AND.EX P0, PT, R29, RZ, PT, P0 ;  /* 0x000000ff1d00720c */ /* 0x000fe40003f05300 */
[----:B------:R-:W0:Y:S01]  /*0ce0*/  LDC R24, c[0x0][0x600] ;  /* 0x00018000ff187b82 */ /* 0x000e220000000800 */
[-CC-:B-1----:R-:W-:Y:S02]  /*0cf0*/  SHF.R.U64 R16, R12, R22.reuse, R9.reuse ;  /* 0x000000160c107219 */ /* 0x182fe40000001209 */
[----:B------:R-:W-:-:S05]  /*0d00*/  SHF.R.U32.HI R9, RZ, R22, R9 ;  /* 0x00000016ff097219 */ /* 0x000fca0000011609 */
[----:B------:R-:W1:Y:S01]  /*0d10*/  LDC R19, c[0x0][0x648] ;  /* 0x00019200ff137b82 */ /* 0x000e620000000800 */
[-CC-:B--2---:R-:W-:Y:S02]  /*0d20*/  SHF.R.U64 R22, R16, R18.reuse, R9.reuse ;  /* 0x0000001210167219 */ /* 0x184fe40000001209 */
[----:B------:R-:W-:-:S05]  /*0d30*/  SHF.R.U32.HI R9, RZ, R18, R9 ;  /* 0x00000012ff097219 */ /* 0x000fca0000011609 */
[----:B------:R-:W2:Y:S01]  /*0d40*/  LDC R21, c[0x0][0x638] ;  /* 0x00018e00ff157b82 */ /* 0x000ea20000000800 */
[-CC-:B---3--:R-:W-:Y:S02]  /*0d50*/  SHF.R.U64 R18, R22, R26.reuse, R9.reuse ;  /* 0x0000001a16127219 */ /* 0x188fe40000001209 */
[-C--:B------:R-:W-:Y:S02]  /*0d60*/  SHF.L.U32 R7, R7, R26.reuse, RZ ;  /* 0x0000001a07077219 */ /* 0x080fe400000006ff */
[----:B------:R-:W-:Y:S01]  /*0d70*/  SHF.R.U32.HI R9, RZ, R26, R9 ;  /* 0x0000001aff097219 */ /* 0x000fe20000011609 */
[----:B------:R-:W-:Y:S01]  /*0d80*/  IMAD.MOV.U32 R8, RZ, RZ, R18 ;  /* 0x000000ffff087224 */ /* 0x000fe200078e0012 */
[----:B------:R-:W-:Y:S01]  /*0d90*/  LOP3.LUT R11, RZ, R7, RZ, 0x33, !PT ;  /* 0x00000007ff0b7212 */ /* 0x000fe200078e33ff */
[----:B------:R-:W3:Y:S01]  /*0da0*/  LDC R25, c[0x0][0x610] ;  /* 0x00018400ff197b82 */ /* 0x000ee20000000800 */
[----:B------:R-:W-:Y:S05]  /*0db0*/  @!P0 BRA `(.L_x_11) ;  /* 0x0000000000288947 */ /* 0x000fea0003800000 */
[----:B------:R-:W4:Y:S02]  /*0dc0*/  LDC R7, c[0x0][0x64c] ;  /* 0x00019300ff077b82 */ /* 0x000f240000000800 */
[----:B----4-:R-:W-:-:S05]  /*0dd0*/  IADD3 R7, P0, R18, R7, RZ ;  /* 0x0000000712077210 */ /* 0x010fca0007f1e0ff */
        /* <DEDUP_REMOVED lines=8> */
.L_x_11:
[----:B-1----:R-:W-:Y:S01]  /*0e60*/  SHF.R.U64 R9, R8, R19, R9 ;  /* 0x0000001308097219 */ /* 0x002fe20000001209 */
[----:B------:R-:W-:Y:S01]  /*0e70*/  IMAD.MOV.U32 R14, RZ, RZ, 0x1 ;  /* 0x00000001ff0e7424 */ /* 0x000fe200078e00ff */
[----:B------:R-:W-:Y:S01]  /*0e80*/  LOP3.LUT R8, R22, R11, RZ, 0xc0, !PT ;  /* 0x0000000b16087212 */ /* 0x000fe200078ec0ff */
[----:B0-----:R-:W-:Y:S01]  /*0e90*/  VIADD R11, R24, 0xffffffff ;  /* 0xffffffff180b7836 */ /* 0x001fe20000000000 */
[----:B------:R-:W-:Y:S01]  /*0ea0*/  SHF.L.U32 R7, R23, R26, RZ ;  /* 0x0000001a17077219 */ /* 0x000fe200000006ff */
[----:B------:R-:W-:Y:S01]  /*0eb0*/  IMAD.MOV R12, RZ, RZ, -R9 ;  /* 0x000000ffff0c7224 */ /* 0x000fe200078e0a09 */
[----:B------:R-:W-:Y:S02]  /*0ec0*/  SEL R10, R10, R27, !P4 ;  /* 0x0000001b0a0a7207 */ /* 0x000fe40006000000 */
[----:B------:R-:W-:Y:S01]  /*0ed0*/  LOP3.LUT R11, R16, R11, RZ, 0xc0, !PT ;  /* 0x0000000b100b7212 */ /* 0x000fe200078ec0ff */
[----:B------:R-:W-:Y:S02]  /*0ee0*/  IMAD R9, R7, R9, R8 ;  /* 0x0000000907097224 */ /* 0x000fe400078e0208 */
[----:B--2---:R-:W-:-:S02]  /*0ef0*/  IMAD R7, R12, R21, R18 ;  /* 0x000000150c077224 */ /* 0x004fc400078e0212 */
[----:B---3--:R-:W-:Y:S02]  /*0f00*/  IMAD R10, R9, R25, R10 ;  /* 0x00000019090a7224 */ /* 0x008fe400078e020a */
[----:B------:R-:W-:-:S05]  /*0f10*/  IMAD R7, R7, R24, R11 ;  /* 0x0000001807077224 */ /* 0x000fca00078e020b */
[----:B------:R-:W-:Y:S02]  /*0f20*/  SEL R15, R7, R10, !P4 ;  /* 0x0000000a070f7207 */ /* 0x000fe40006000000 */
[----:B------:R-:W-:-:S07]  /*0f30*/  SEL R71, R10, R7, !P4 ;  /* 0x000000070a477207 */ /* 0x000fce0006000000 */
.L_x_9:
[----:B------:R-:W-:-:S08]  /*0f40*/  NOP ;  /* 0x0000000000007918 */ /* 0x000fd00000000000 */
[----:B------:R-:W0:Y:S02]  /*0f50*/  USETMAXREG.TRY_ALLOC.CTAPOOL UP0, 0xe8 ;  /* 0x000000e8000079c8 */ /* 0x000e240008000600 */
[----:B0-----:R-:W-:-:S13]  /*0f60*/  PLOP3.LUT P0, PT, PT, PT, UP0, 0x80, 0x0 ;  /* 0x000000000000781c */ /* 0x001fda0003f0f008 */
[----:B------:R-:W-:Y:S05]  /*0f70*/  @!P0 BRA `(.L_x_9) ;  /* 0xfffffffc00f08947 */ /* 0x000fea000383ffff */
[----:B------:R-:W-:Y:S01]  /*0f80*/  ULDC.64 UR4, c[0x0][0x598] ;  /* 0x0001660000047ab9 */ /* 0x000fe20000000a00 */
[----:B------:R-:W-:Y:S01]  /*0f90*/  ULDC.64 UR16, c[0x0][0x208] ;  /* 0x0000820000107ab9 */ /* 0x000fe20000000a00 */
[----:B------:R-:W-:-:S04]  /*0fa0*/  ISETP.NE.U32.AND P0, PT, RZ, UR4, PT ;  /* 0x00000004ff007c0c */ /* 0x000fc8000bf05070 */
[----:B------:R-:W-:-:S13]  /*0fb0*/  ISETP.NE.AND.EX P0, PT, RZ, UR5, PT, P0 ;  /* 0x00000005ff007c0c */ /* 0x000fda000bf05300 */
[----:B------:R-:W-:Y:S05]  /*0fc0*/  @!P0 BRA `(.L_x_12) ;  /* 0x00000000001c8947 */ /* 0x000fea0003800000 */
[----:B------:R-:W0:Y:S02]  /*0fd0*/  LDC.64 R8, c[0x0][0x598] ;  /* 0x00016600ff087b82 */ /* 0x000e240000000a00 */
[----:B0-----:R-:W2:Y:S02]  /*0fe0*/  LDG.E.64 R8, desc[UR16][R8.64] ;  /* 0x0000001008087981 */ /* 0x001ea4000c1e1b00 */
[----:B--2---:R-:W-:-:S04]  /*0ff0*/  ISETP.NE.U32.AND P0, PT, R8, RZ, PT ;  /* 0x000000ff0800720c */ /* 0x004fc80003f05070 */
[----:B------:R-:W-:-:S13]  /*1000*/  ISETP.NE.AND.EX P0, PT, R9, RZ, PT, P0 ;  /* 0x000000ff0900720c */ /* 0x000fda0003f05300 */
[----:B------:R-:W-:Y:S05]  /*1010*/  @!P0 BRA `(.L_x_12) ;  /* 0x0000000000088947 */ /* 0x000fea0003800000 */
[----:B------:R0:W5:Y:S01]  /*1020*/  LD.E R7, desc[UR16][R8.64] ;  /* 0x0000001008077980 */ /* 0x000162000c101900 */
[----:B------:R-:W-:Y:S05]  /*1030*/  BRA `(.L_x_13) ;  /* 0x0000000000207947 */ /* 0x000fea0003800000 */
.L_x_12:
[----:B------:R-:W-:Y:S02]  /*1040*/  ULDC.64 UR4, c[0x0][0x588] ;  /* 0x0001620000047ab9 */ /* 0x000fe40000000a00 */
[----:B------:R-:W-:-:S04]  /*1050*/  ISETP.NE.U32.AND P0, PT, RZ, UR4, PT ;  /* 0x00000004ff007c0c */ /* 0x000fc8000bf05070 */
[----:B------:R-:W-:-:S13]  /*1060*/  ISETP.NE.AND.EX P0, PT, RZ, UR5, PT, P0 ;  /* 0x00000005ff007c0c */ /* 0x000fda000bf05300 */
[----:B------:R-:W-:Y:S05]  /*1070*/  @!P0 BRA `(.L_x_14) ;  /* 0x00000000000c8947 */ /* 0x000fea0003800000 */
[----:B------:R-:W0:Y:S02]  /*1080*/  LDC.64 R8, c[0x0][0x588] ;  /* 0x00016200ff087b82 */ /* 0x000e240000000a00 */
[----:B0-----:R1:W5:Y:S01]  /*1090*/  LDG.E R7, desc[UR16][R8.64] ;  /* 0x0000001008077981 */ /* 0x001362000c1e1900 */
[----:B------:R-:W-:Y:S05]  /*10a0*/  BRA `(.L_x_13) ;  /* 0x0000000000047947 */ /* 0x000fea0003800000 */
.L_x_14:
[----:B------:R-:W2:Y:S02]  /*10b0*/  LDC R7, c[0x0][0x580] ;  /* 0x00016000ff077b82 */ /* 0x000ea40000000800 */
.L_x_13:
[----:B------:R-:W-:Y:S02]  /*10c0*/  ULDC.64 UR4, c[0x0][0x5a0] ;  /* 0x0001680000047ab9 */ /* 0x000fe40000000a00 */
[----:B------:R-:W-:-:S04]  /*10d0*/  ISETP.NE.U32.AND P0, PT, RZ, UR4, PT ;  /* 0x00000004ff007c0c */ /* 0x000fc8000bf05070 */
[----:B------:R-:W-:-:S13]  /*10e0*/  ISETP.NE.AND.EX P0, PT, RZ, UR5, PT, P0 ;  /* 0x00000005ff007c0c */ /* 0x000fda000bf05300 */
[----:B------:R-:W-:Y:S05]  /*10f0*/  @!P0 BRA `(.L_x_15) ;  /* 0x00000000001c8947 */ /* 0x000fea0003800000 */
[----:B01----:R-:W0:Y:S02]  /*1100*/  LDC.64 R8, c[0x0][0x5a0] ;  /* 0x00016800ff087b82 */ /* 0x003e240000000a00 */
[----:B0-----:R-:W3:Y:S02]  /*1110*/  LDG.E.64 R8, desc[UR16][R8.64] ;  /* 0x0000001008087981 */ /* 0x001ee4000c1e1b00 */
[----:B---3--:R-:W-:-:S04]  /*1120*/  ISETP.NE.U32.AND P0, PT, R8, RZ, PT ;  /* 0x000000ff0800720c */ /* 0x008fc80003f05070 */
[----:B------:R-:W-:-:S13]  /*1130*/  ISETP.NE.AND.EX P0, PT, R9, RZ, PT, P0 ;  /* 0x000000ff0900720c */ /* 0x000fda0003f05300 */
[----:B------:R-:W-:Y:S05]  /*1140*/  @!P0 BRA `(.L_x_15) ;  /* 0x0000000000088947 */ /* 0x000fea0003800000 */
[----:B------:R0:W5:Y:S01]  /*1150*/  LD.E R12, desc[UR16][R8.64] ;  /* 0x00000010080c7980 */ /* 0x000162000c101900 */
[----:B------:R-:W-:Y:S05]  /*1160*/  BRA `(.L_x_16) ;  /* 0x0000000000207947 */ /* 0x000fea0003800000 */
.L_x_15:
[----:B------:R-:W-:Y:S02]  /*1170*/  ULDC.64 UR4, c[0x0][0x590] ;  /* 0x0001640000047ab9 */ /* 0x000fe40000000a00 */
[----:B------:R-:W-:-:S04]  /*1180*/  ISETP.NE.U32.AND P0, PT, RZ, UR4, PT ;  /* 0x00000004ff007c0c */ /* 0x000fc8000bf05070 */
[----:B------:R-:W-:-:S13]  /*1190*/  ISETP.NE.AND.EX P0, PT, RZ, UR5, PT, P0 ;  /* 0x00000005ff007c0c */ /* 0x000fda000bf05300 */
[----:B------:R-:W-:Y:S05]  /*11a0*/  @!P0 BRA `(.L_x_17) ;  /* 0x00000000000c8947 */ /* 0x000fea0003800000 */
[----:B------:R-:W3:Y:S02]  /*11b0*/  LDC.64 R12, c[0x0][0x590] ;  /* 0x00016400ff0c7b82 */ /* 0x000ee40000000a00 */
[----:B---3--:R3:W5:Y:S01]  /*11c0*/  LDG.E R12, desc[UR16][R12.64] ;  /* 0x000000100c0c7981 */ /* 0x008762000c1e1900 */
[----:B------:R-:W-:Y:S05]  /*11d0*/  BRA `(.L_x_16) ;  /* 0x0000000000047947 */ /* 0x000fea0003800000 */
.L_x_17:
[----:B------:R-:W4:Y:S02]  /*11e0*/  LDC R12, c[0x0][0x584] ;  /* 0x00016100ff0c7b82 */ /* 0x000f240000000800 */
.L_x_16:
[----:B------:R-:W-:-:S13]  /*11f0*/  LOP3.LUT P0, RZ, R14, 0xff, RZ, 0xc0, !PT ;  /* 0x000000ff0eff7812 */ /* 0x000fda000780c0ff */
[----:B------:R-:W-:Y:S05]  /*1200*/  @!P0 EXIT ;  /* 0x000000000000894d */ /* 0x000fea0003800000 */
[----:B------:R-:W-:Y:S01]  /*1210*/  ULDC UR4, c[0x0][0x28c] ;  /* 0x0000a30000047ab9 */ /* 0x000fe20000000800 */
[----:B------:R-:W-:Y:S01]  /*1220*/  LOP3.LUT R81, R2, 0x1, RZ, 0xfc, !PT ;  /* 0x0000000102517812 */ /* 0x000fe200078efcff */
[----:B------:R-:W-:-:S04]  /*1230*/  UIADD3 UR4, UR4, 0x7f, URZ ;  /* 0x0000007f04047890 */ /* 0x000fc8000fffe03f */
[----:B------:R-:W-:-:S04]  /*1240*/  USHF.R.S32.HI UR5, URZ, 0x1f, UR4 ;  /* 0x0000001f3f057899 */ /* 0x000fc80008011404 */
[----:B------:R-:W-:-:S03]  /*1250*/  ULEA.HI UR5, UR5, UR4, URZ, 0x7 ;  /* 0x0000000405057291 */ /* 0x000fc6000f8f383f */
[----:B------:R-:W-:Y:S01]  /*1260*/  UMOV UR4, URZ ;  /* 0x0000003f00047c82 */ /* 0x000fe20008000000 */
[----:B------:R-:W-:-:S03]  /*1270*/  USHF.R.S32.HI UR9, URZ, 0x7, UR5 ;  /* 0x000000073f097899 */ /* 0x000fc60008011405 */
[----:B------:R-:W-:-:S09]  /*1280*/  UMOV UR5, URZ ;  /* 0x0000003f00057c82 */ /* 0x000fd20008000000 */
.L_x_108:
[----:B01----:R-:W-:Y:S01]  /*1290*/  LOP3.LUT R8, R0, 0x80, RZ, 0xc0, !PT ;  /* 0x0000008000087812 */ /* 0x003fe200078ec0ff */
[----:B------:R-:W0:Y:S01]  /*12a0*/  S2UR UR13, SR_CgaCtaId ;  /* 0x00000000000d79c3 */ /* 0x000e220000008800 */
[----:B------:R-:W-:Y:S01]  /*12b0*/  UMOV UR12, 0x400 ;  /* 0x00000400000c7882 */ /* 0x000fe20000000000 */
[----:B------:R-:W-:Y:S01]  /*12c0*/  UMOV UR6, URZ ;  /* 0x0000003f00067c82 */ /* 0x000fe20008000000 */
[----:B------:R-:W-:Y:S01]  /*12d0*/  SHF.R.U32.HI R8, RZ, 0x7, R8 ;  /* 0x00000007ff087819 */ /* 0x000fe20000011608 */
[----:B------:R-:W-:Y:S01]  /*12e0*/  UMOV UR7, URZ ;  /* 0x0000003f00077c82 */ /* 0x000fe20008000000 */
[----:B------:R-:W-:Y:S01]  /*12f0*/  UMOV UR18, UR5 ;  /* 0x0000000500127c82 */ /* 0x000fe20008000000 */
[----:B------:R-:W-:Y:S01]  /*1300*/  CS2R R16, SRZ ;  /* 0x0000000000107805 */ /* 0x000fe2000001ff00 */
[----:B---3--:R-:W-:Y:S01]  /*1310*/  IMAD.MOV.U32 R13, RZ, RZ, RZ ;  /* 0x000000ffff0d7224 */ /* 0x008fe200078e00ff */
[----:B------:R-:W1:Y:S01]  /*1320*/  LDC R9, c[0x0][0x28c] ;  /* 0x0000a300ff097b82 */ /* 0x000e620000000800 */
[----:B------:R-:W3:Y:S01]  /*1330*/  SHFL.IDX PT, R8, R8, RZ, 0x1f ;  /* 0x00001fff08087589 */ /* 0x000ee200000e0000 */
[----:B------:R-:W-:-:S02]  /*1340*/  CS2R R18, SRZ ;  /* 0x0000000000127805 */ /* 0x000fc4000001ff00 */
[----:B------:R-:W-:Y:S02]  /*1350*/  CS2R R20, SRZ ;  /* 0x0000000000147805 */ /* 0x000fe4000001ff00 */
[----:B------:R-:W-:Y:S02]  /*1360*/  CS2R R22, SRZ ;  /* 0x0000000000167805 */ /* 0x000fe4000001ff00 */
[----:B------:R-:W-:Y:S02]  /*1370*/  CS2R R56, SRZ ;  /* 0x0000000000387805 */ /* 0x000fe4000001ff00 */
[----:B------:R-:W-:Y:S02]  /*1380*/  CS2R R58, SRZ ;  /* 0x00000000003a7805 */ /* 0x000fe4000001ff00 */
[----:B------:R-:W-:Y:S02]  /*1390*/  CS2R R60, SRZ ;  /* 0x00000000003c7805 */ /* 0x000fe4000001ff00 */
[----:B------:R-:W-:-:S02]  /*13a0*/  CS2R R62, SRZ ;  /* 0x00000000003e7805 */ /* 0x000fc4000001ff00 */
[----:B------:R-:W-:Y:S02]  /*13b0*/  CS2R R64, SRZ ;  /* 0x0000000000407805 */ /* 0x000fe4000001ff00 */
[----:B------:R-:W-:Y:S02]  /*13c0*/  CS2R R66, SRZ ;  /* 0x0000000000427805 */ /* 0x000fe4000001ff00 */
[----:B------:R-:W-:Y:S01]  /*13d0*/  CS2R R68, SRZ ;  /* 0x0000000000447805 */ /* 0x000fe2000001ff00 */
[----:B------:R-:W-:Y:S01]  /*13e0*/  IMAD.MOV.U32 R70, RZ, RZ, RZ ;  /* 0x000000ffff467224 */ /* 0x000fe200078e00ff */
[----:B------:R-:W-:Y:S01]  /*13f0*/  CS2R R74, SRZ ;  /* 0x00000000004a7805 */ /* 0x000fe2000001ff00 */
[----:B------:R-:W-:Y:S01]  /*1400*/  IMAD.MOV.U32 R72, RZ, RZ, RZ ;  /* 0x000000ffff487224 */ /* 0x000fe200078e00ff */
[----:B------:R-:W-:Y:S02]  /*1410*/  CS2R R76, SRZ ;  /* 0x00000000004c7805 */ /* 0x000fe4000001ff00 */
[----:B------:R-:W-:Y:S01]  /*1420*/  CS2R R78, SRZ ;  /* 0x00000000004e7805 */ /* 0x000fe2000001ff00 */
[----:B------:R-:W-:Y:S01]  /*1430*/  IMAD.MOV.U32 R80, RZ, RZ, RZ ;  /* 0x000000ffff507224 */ /* 0x000fe200078e00ff */
[----:B----4-:R-:W-:Y:S01]  /*1440*/  CS2R R24, SRZ ;  /* 0x0000000000187805 */ /* 0x010fe2000001ff00 */
[----:B------:R-:W-:Y:S01]  /*1450*/  IMAD.U32 R14, RZ, RZ, UR4 ;  /* 0x00000004ff0e7e24 */ /* 0x000fe2000f8e00ff */
[----:B------:R-:W-:-:S02]  /*1460*/  CS2R R26, SRZ ;  /* 0x00000000001a7805 */ /* 0x000fc4000001ff00 */
[----:B------:R-:W-:Y:S02]  /*1470*/  CS2R R28, SRZ ;  /* 0x00000000001c7805 */ /* 0x000fe4000001ff00 */
[----:B------:R-:W-:Y:S02]  /*1480*/  CS2R R30, SRZ ;  /* 0x00000000001e7805 */ /* 0x000fe4000001ff00 */
[----:B------:R-:W-:Y:S02]  /*1490*/  CS2R R32, SRZ ;  /* 0x0000000000207805 */ /* 0x000fe4000001ff00 */
[----:B-1----:R-:W-:Y:S02]  /*14a0*/  ISETP.GE.AND P0, PT, R9, 0x1, PT ;  /* 0x000000010900780c */ /* 0x002fe40003f06270 */
[----:B------:R-:W-:Y:S02]  /*14b0*/  CS2R R34, SRZ ;  /* 0x0000000000227805 */ /* 0x000fe4000001ff00 */
[----:B---3--:R-:W-:-:S02]  /*14c0*/  R2UR UR8, R8 ;  /* 0x00000000080872ca */ /* 0x008fc400000e0000 */
        /* <DEDUP_REMOVED lines=8> */
[----:B------:R-:W-:Y:S02]  /*1550*/  CS2R R52, SRZ ;  /* 0x0000000000347805 */ /* 0x000fe4000001ff00 */
[----:B------:R-:W-:Y:S01]  /*1560*/  CS2R R54, SRZ ;  /* 0x0000000000367805 */ /* 0x000fe2000001ff00 */
[----:B------:R-:W-:-:S04]  /*1570*/  ULEA.HI UR10, UR8, UR8, URZ, 0x1 ;  /* 0x00000008080a7291 */ /* 0x000fc8000f8f083f */
[----:B------:R-:W-:Y:S02]  /*1580*/  ULOP3.LUT UR11, UR10, 0x7fffe, URZ, 0xc0, !UPT ;  /* 0x0007fffe0a0b7892 */ /* 0x000fe4000f8ec03f */
[----:B0-----:R-:W-:Y:S02]  /*1590*/  ULEA UR10, UR13, UR12, 0x18 ;  /* 0x0000000c0d0a7291 */ /* 0x001fe4000f8ec03f */
[----:B------:R-:W-:-:S03]  /*15a0*/  UIADD3 UR11, UR8, -UR11, URZ ;  /* 0x8000000b080b7290 */ /* 0x000fc6000fffe03f */
[----:B------:R-:W-:Y:S01]  /*15b0*/  UMOV UR8, URZ ;  /* 0x0000003f00087c82 */ /* 0x000fe20008000000 */
[----:B------:R-:W-:-:S04]  /*15c0*/  ULEA UR11, UR11, UR10, 0xd ;  /* 0x0000000a0b0b7291 */ /* 0x000fc8000f8e683f */
[----:B------:R-:W-:-:S04]  /*15d0*/  UIADD3 UR11, UR11, 0x180, URZ ;  /* 0x000001800b0b7890 */ /* 0x000fc8000fffe03f */
[----:B------:R-:W-:-:S04]  /*15e0*/  USHF.R.U32.HI UR11, URZ, 0x4, UR11 ;  /* 0x000000043f0b7899 */ /* 0x000fc8000801160b */
[----:B------:R-:W-:Y:S01]  /*15f0*/  ULOP3.LUT UR11, UR11, 0x3fff, URZ, 0xc0, !UPT ;  /* 0x00003fff0b0b7892 */ /* 0x000fe2000f8ec03f */
[----:B------:R-:W-:Y:S11]  /*1600*/  @!P0 BRA `(.L_x_18) ;  /* 0x0000000400a48947 */ /* 0x000ff60003800000 */
[----:B------:R-:W-:-:S13]  /*1610*/  ISETP.NE.AND P1, PT, R81, 0x3, PT ;  /* 0x000000035100780c */ /* 0x000fda0003f25270 */
[----:B------:R-:W-:Y:S05]  /*1620*/  @!P1 BRA `(.L_x_19) ;  /* 0x0000000000049947 */ /* 0x000fea0003800000 */
[----:B------:R-:W-:Y:S01]  /*1630*/  BPT.TRAP 0x1 ;  /* 0x000000040000795c */ /* 0x000fe20000300000 */
.L_x_19:
[----:B------:R-:W-:Y:S01]  /*1640*/  ULEA UR6, UR5, UR10, 0x3 ;  /* 0x0000000a05067291 */ /* 0x000fe2000f8e183f */
[----:B------:R-:W-:-:S05]  /*1650*/  IMAD.U32 R8, RZ, RZ, UR4 ;  /* 0x00000004ff087e24 */ /* 0x000fca000f8e00ff */
[----:B------:R-:W-:-:S04]  /*1660*/  SHF.L.U32 R8, R8, 0x1f, RZ ;  /* 0x0000001f08087819 */ /* 0x000fc800000006ff */
[----:B------:R0:W1:Y:S01]  /*1670*/  SYNCS.PHASECHK.TRANS64.TRYWAIT P0, [UR6], R8 ;  /* 0x00000008ff0075a7 */ /* 0x0000620008000146 */
[----:B------:R-:W-:Y:S05]  /*1680*/  @!P1 BRA `(.L_x_20) ;  /* 0x0000000000049947 */ /* 0x000fea0003800000 */
[----:B------:R-:W-:Y:S01]  /*1690*/  BPT.TRAP 0x1 ;  /* 0x000000040000795c */ /* 0x000fe20000300000 */
.L_x_20:
[----:B-1----:R-:W-:Y:S05]  /*16a0*/  @P0 BRA `(.L_x_21) ;  /* 0x0000000000080947 */ /* 0x002fea0003800000 */
[----:B------:R-:W1:Y:S02]  /*16b0*/  SYNCS.PHASECHK.TRANS64.TRYWAIT P0, [UR6], R8 ;  /* 0x00000008ff0075a7 */ /* 0x000e640008000146 */
[----:B-1----:R-:W-:Y:S05]  /*16c0*/  @!P0 BRA `(.L_x_22) ;  /* 0x00000058003c8947 */ /* 0x002fea0003800000 */
.L_x_21:
[----:B------:R-:W-:Y:S01]  /*16d0*/  UIADD3 UR6, UR10, 0x24180, URZ ;  /* 0x000241800a067890 */ /* 0x000fe2000fffe03f */
[----:B------:R-:W-:Y:S01]  /*16e0*/  WARPGROUP.ARRIVE ;  /* 0x00000000000079c5 */ /* 0x000fe20000000000 */
[----:B------:R-:W-:Y:S01]  /*16f0*/  ULOP3.LUT UR8, UR11, 0x10000, URZ, 0xfc, !UPT ;  /* 0x000100000b087892 */ /* 0x000fe2000f8efc3f */
[----:B------:R-:W-:Y:S01]  /*1700*/  CS2R R16, SRZ ;  /* 0x0000000000107805 */ /* 0x000fe2000001ff00 */
[----:B------:R-:W-:Y:S01]  /*1710*/  USHF.R.U32.HI UR6, URZ, 0x4, UR6 ;  /* 0x000000043f067899 */ /* 0x000fe20008011606 */
[----:B------:R-:W-:Y:S01]  /*1720*/  IMAD.MOV.U32 R13, RZ, RZ, RZ ;  /* 0x000000ffff0d7224 */ /* 0x000fe200078e00ff */
[----:B------:R-:W-:Y:S01]  /*1730*/  UMOV UR13, 0x40000040 ;  /* 0x40000040000d7882 */ /* 0x000fe20000000000 */
[----:B------:R-:W-:Y:S01]  /*1740*/  UMOV UR15, 0x40000040 ;  /* 0x40000040000f7882 */ /* 0x000fe20000000000 */
[----:B------:R-:W-:Y:S01]  /*1750*/  ULOP3.LUT UR6, UR6, 0x3fff, URZ, 0xc0, !UPT ;  /* 0x00003fff06067892 */ /* 0x000fe2000f8ec03f */
[----:B------:R-:W-:Y:S02]  /*1760*/  CS2R R18, SRZ ;  /* 0x0000000000127805 */ /* 0x000fe4000001ff00 */
[----:B------:R-:W-:-:S02]  /*1770*/  CS2R R20, SRZ ;  /* 0x0000000000147805 */ /* 0x000fc4000001ff00 */
[----:B------:R-:W-:Y:S01]  /*1780*/  CS2R R22, SRZ ;  /* 0x0000000000167805 */ /* 0x000fe2000001ff00 */
[----:B------:R-:W-:Y:S01]  /*1790*/  ULOP3.LUT UR7, UR6, 0x10000, URZ, 0xfc, !UPT ;  /* 0x0001000006077892 */ /* 0x000fe2000f8efc3f */
[----:B------:R-:W-:Y:S01]  /*17a0*/  CS2R R56, SRZ ;  /* 0x0000000000387805 */ /* 0x000fe2000001ff00 */
[----:B------:R-:W-:Y:S01]  /*17b0*/  ULEA UR6, UR5, UR8, 0xa ;  /* 0x0000000805067291 */ /* 0x000fe2000f8e503f */
[----:B------:R-:W-:Y:S01]  /*17c0*/  CS2R R58, SRZ ;  /* 0x00000000003a7805 */ /* 0x000fe2000001ff00 */
[----:B------:R-:W-:Y:S01]  /*17d0*/  ULEA UR7, UR5, UR7, 0x9 ;  /* 0x0000000705077291 */ /* 0x000fe2000f8e483f */
[----:B------:R-:W-:Y:S02]  /*17e0*/  CS2R R60, SRZ ;  /* 0x00000000003c7805 */ /* 0x000fe4000001ff00 */
[----:B------:R-:W-:Y:S02]  /*17f0*/  CS2R R62, SRZ ;  /* 0x00000000003e7805 */ /* 0x000fe4000001ff00 */
[----:B------:R-:W-:-:S02]  /*1800*/  CS2R R64, SRZ ;  /* 0x0000000000407805 */ /* 0x000fc4000001ff00 */
[----:B------:R-:W-:Y:S01]  /*1810*/  CS2R R66, SRZ ;  /* 0x0000000000427805 */ /* 0x000fe2000001ff00 */
[----:B------:R-:W-:Y:S01]  /*1820*/  UMOV UR12, UR6 ;  /* 0x00000006000c7c82 */ /* 0x000fe20008000000 */
[----:B------:R-:W-:Y:S01]  /*1830*/  CS2R R68, SRZ ;  /* 0x0000000000447805 */ /* 0x000fe2000001ff00 */
[----:B------:R-:W-:Y:S01]  /*1840*/  UMOV UR14, UR7 ;  /* 0x00000007000e7c82 */ /* 0x000fe20008000000 */
[----:B------:R-:W-:Y:S01]  /*1850*/  IMAD.MOV.U32 R70, RZ, RZ, RZ ;  /* 0x000000ffff467224 */ /* 0x000fe200078e00ff */
[----:B------:R-:W-:Y:S01]  /*1860*/  QGMMA.64x64x32.F32.E5M2.E5M2 R24, gdesc[UR12], RZ, !UPT ;  /* 0x00e000000c1879f3 */ /* 0x000fe2000c7038ff */
[----:B------:R-:W-:Y:S01]  /*1870*/  UIADD3 UR12, UR6, 0x2, URZ ;  /* 0x00000002060c7890 */ /* 0x000fe2000fffe03f */
[----:B------:R-:W-:Y:S01]  /*1880*/  IMAD.MOV.U32 R72, RZ, RZ, RZ ;  /* 0x000000ffff487224 */ /* 0x000fe200078e00ff */
[----:B------:R-:W-:Y:S01]  /*1890*/  UIADD3 UR14, UR7, 0x2, URZ ;  /* 0x00000002070e7890 */ /* 0x000fe2000fffe03f */
[----:B------:R-:W-:Y:S01]  /*18a0*/  CS2R R74, SRZ ;  /* 0x00000000004a7805 */ /* 0x000fe2000001ff00 */
[----:B------:R-:W-:Y:S01]  /*18b0*/  UMOV UR13, 0x40000040 ;  /* 0x40000040000d7882 */ /* 0x000fe20000000000 */
[----:B------:R-:W-:Y:S01]  /*18c0*/  UMOV UR15, 0x40000040 ;  /* 0x40000040000f7882 */ /* 0x000fe20000000000 */
[----:B------:R-:W-:-:S02]  /*18d0*/  CS2R R76, SRZ ;  /* 0x00000000004c7805 */ /* 0x000fc4000001ff00 */
[----:B------:R-:W-:Y:S01]  /*18e0*/  CS2R R78, SRZ ;  /* 0x00000000004e7805 */ /* 0x000fe2000001ff00 */
[----:B------:R-:W-:Y:S02]  /*18f0*/  IMAD.MOV.U32 R80, RZ, RZ, RZ ;  /* 0x000000ffff507224 */ /* 0x000fe400078e00ff */
[----:B------:R-:W-:Y:S01]  /*1900*/  QGMMA.64x64x32.F32.E5M2.E5M2 R24, gdesc[UR12], R24 ;  /* 0x00e000000c1879f3 */ /* 0x000fe20008703818 */
[----:B------:R-:W-:Y:S02]  /*1910*/  UIADD3 UR12, UR6, 0x4, URZ ;  /* 0x00000004060c7890 */ /* 0x000fe4000fffe03f */
[----:B------:R-:W-:Y:S01]  /*1920*/  UIADD3 UR14, UR7, 0x4, URZ ;  /* 0x00000004070e7890 */ /* 0x000fe2000fffe03f */
[----:B------:R-:W-:Y:S01]  /*1930*/  UMOV UR13, 0x40000040 ;  /* 0x40000040000d7882 */ /* 0x000fe20000000000 */
[----:B------:R-:W-:-:S07]  /*1940*/  UMOV UR15, 0x40000040 ;  /* 0x40000040000f7882 */ /* 0x000fce0000000000 */
[----:B------:R-:W-:Y:S01]  /*1950*/  QGMMA.64x64x32.F32.E5M2.E5M2 R24, gdesc[UR12], R24 ;  /* 0x00e000000c1879f3 */ /* 0x000fe20008703818 */
[----:B------:R-:W-:Y:S02]  /*1960*/  UIADD3 UR14, UR7, 0x6, URZ ;  /* 0x00000006070e7890 */ /* 0x000fe4000fffe03f */
[----:B------:R-:W-:Y:S01]  /*1970*/  UIADD3 UR12, UR6, 0x6, URZ ;  /* 0x00000006060c7890 */ /* 0x000fe2000fffe03f */
[----:B------:R-:W-:Y:S01]  /*1980*/  ULDC UR7, c[0x0][0x50c] ;  /* 0x0001430000077ab9 */ /* 0x000fe20000000800 */
[----:B------:R-:W-:Y:S01]  /*1990*/  UMOV UR13, 0x40000040 ;  /* 0x40000040000d7882 */ /* 0x000fe20000000000 */
[----:B------:R-:W-:Y:S01]  /*19a0*/  UISETP.NE.AND UP0, UPT, UR7, 0x4, UPT ;  /* 0x000000040700788c */ /* 0x000fe2000bf05270 */
[----:B------:R-:W-:Y:S01]  /*19b0*/  UMOV UR15, 0x40000040 ;  /* 0x40000040000f7882 */ /* 0x000fe20000000000 */
[----:B------:R-:W-:Y:S02]  /*19c0*/  UMOV UR6, 0x4 ;  /* 0x0000000400067882 */ /* 0x000fe40000000000 */
[----:B------:R-:W-:-:S06]  /*19d0*/  USEL UR7, URZ, 0x1, UP0 ;  /* 0x000000013f077887 */ /* 0x000fcc0008000000 */
[----:B------:R-:W-:Y:S01]  /*19e0*/  ISETP.NE.AND P0, PT, RZ, UR7, PT ;  /* 0x00000007ff007c0c */ /* 0x000fe2000bf05270 */
[----:B------:R-:W-:-:S12]  /*19f0*/  QGMMA.64x64x32.F32.E5M2.E5M2 R24, gdesc[UR12], R24, gsb0 ;  /* 0x00e000000c1879f3 */ /* 0x000fd80008003818 */
[----:B------:R-:W-:Y:S05]  /*1a00*/  @!P0 BRA `(.L_x_23) ;  /* 0x0000000000888947 */ /* 0x000fea0003800000 */
[----:B------:R-:W-:Y:S02]  /*1a10*/  WARPGROUP.DEPBAR.LE gsb0, 0x0 ;  /* 0x00008000000079c5 */ /* 0x000fe40000010000 */
[----:B------:R-:W-:-:S01]  /*1a20*/  FADD R79, RZ, R24 ;  /* 0x00000018ff4f7221 */ /* 0x000fc20000000000 */
[----:B------:R-:W-:Y:S01]  /*1a30*/  FADD R80, RZ, R25 ;  /* 0x00000019ff507221 */ /* 0x000fe20000000000 */
        /* <DEDUP_REMOVED lines=30> */
[----:B------:R-:W-:-:S06]  /*1c20*/  UMOV UR6, URZ ;  /* 0x0000003f00067c82 */ /* 0x000fcc0008000000 */
.L_x_23:
[----:B------:R-:W-:-:S04]  /*1c30*/  UIADD3 UR18, UR5, 0x1, URZ ;  /* 0x0000000105127890 */ /* 0x000fc8000fffe03f */
[----:B------:R-:W-:-:S04]  /*1c40*/  UISETP.NE.AND UP0, UPT, UR18, 0x9, UPT ;  /* 0x000000091200788c */ /* 0x000fc8000bf05270 */
[----:B------:R-:W-:Y:S02]  /*1c50*/  USEL UR8, URZ, 0x1, UP0 ;  /* 0x000000013f087887 */ /* 0x000fe40008000000 */
[----:B------:R-:W-:Y:S02]  /*1c60*/  USEL UR18, UR18, URZ, UP0 ;  /* 0x0000003f12127287 */ /* 0x000fe40008000000 */
[----:B------:R-:W-:-:S06]  /*1c70*/  ULOP3.LUT UR8, UR4, UR8, URZ, 0x3c, !UPT ;  /* 0x0000000804087292 */ /* 0x000fcc000f8e3c3f */
[----:B------:R-:W-:Y:S01]  /*1c80*/  IMAD.U32 R14, RZ, RZ, UR8 ;  /* 0x00000008ff0e7e24 */ /* 0x000fe2000f8e00ff */
[----:B------:R-:W-:-:S06]  /*1c90*/  UMOV UR8, 0x1 ;  /* 0x0000000100087882 */ /* 0x000fcc0000000000 */
.L_x_18:
[----:B------:R-:W-:-:S04]  /*1ca0*/  UISETP.LT.AND UP0, UPT, UR9, 0x1, UPT ;  /* 0x000000010900788c */ /* 0x000fc8000bf01270 */
[----:B------:R-:W-:-:S04]  /*1cb0*/  USEL UR12, UR9, 0x1, UP0 ;  /* 0x00000001090c7887 */ /* 0x000fc80008000000 */
[----:B------:R-:W-:-:S04]  /*1cc0*/  UIADD3 UR12, UR9, -UR12, URZ ;  /* 0x8000000c090c7290 */ /* 0x000fc8000fffe03f */
[----:B------:R-:W-:-:S06]  /*1cd0*/  UISETP.GE.AND UP0, UPT, UR12, 0x1, UPT ;  /* 0x000000010c00788c */ /* 0x000fcc000bf06270 */
[----:B------:R-:W-:-:S13]  /*1ce0*/  PLOP3.LUT P0, PT, PT, PT, UP0, 0x80, 0x0 ;  /* 0x000000000000781c */ /* 0x000fda0003f0f008 */
[----:B------:R-:W-:Y:S05]  /*1cf0*/  @!P0 BRA `(.L_x_24) ;  /* 0x0000000400b88947 */ /* 0x000fea0003800000 */
[----:B01----:R-:W-:Y:S01]  /*1d00*/  IMAD.U32 R8, RZ, RZ, UR12 ;  /* 0x0000000cff087e24 */ /* 0x003fe2000f8e00ff */
[----:B------:R-:W-:Y:S01]  /*1d10*/  ULDC UR19, c[0x0][0x50c] ;  /* 0x0001430000137ab9 */ /* 0x000fe20000000800 */
[----:B------:R-:W-:-:S07]  /*1d20*/  IMAD.U32 R9, RZ, RZ, UR5 ;  /* 0x00000005ff097e24 */ /* 0x000fce000f8e00ff */
.L_x_32:
[----:B------:R-:W-:-:S13]  /*1d30*/  ISETP.NE.AND P1, PT, R81, 0x3, PT ;  /* 0x000000035100780c */ /* 0x000fda0003f25270 */
[----:B------:R-:W-:Y:S05]  /*1d40*/  @!P1 BRA `(.L_x_25) ;  /* 0x0000000000049947 */ /* 0x000fea0003800000 */
[----:B------:R-:W-:Y:S01]  /*1d50*/  BPT.TRAP 0x1 ;  /* 0x000000040000795c */ /* 0x000fe20000300000 */
.L_x_25:
[----:B------:R-:W0:Y:S01]  /*1d60*/  S2UR UR12, SR_CgaCtaId ;  /* 0x00000000000c79c3 */ /* 0x000e220000008800 */
[----:B------:R-:W-:Y:S01]  /*1d70*/  UMOV UR10, 0x400 ;  /* 0x00000400000a7882 */ /* 0x000fe20000000000 */
[----:B------:R-:W-:Y:S01]  /*1d80*/  SHF.L.U32 R10, R14, 0x1f, RZ ;  /* 0x0000001f0e0a7819 */ /* 0x000fe200000006ff */
[----:B0-----:R-:W-:-:S04]  /*1d90*/  ULEA UR10, UR12, UR10, 0x18 ;  /* 0x0000000a0c0a7291 */ /* 0x001fc8000f8ec03f */
[----:B------:R-:W-:-:S09]  /*1da0*/  ULEA UR12, UR18, UR10, 0x3 ;  /* 0x0000000a120c7291 */ /* 0x000fd2000f8e183f */
[----:B------:R0:W1:Y:S01]  /*1db0*/  SYNCS.PHASECHK.TRANS64.TRYWAIT P0, [UR12], R10 ;  /* 0x0000000aff0075a7 */ /* 0x000062000800014c */
[----:B------:R-:W-:Y:S05]  /*1dc0*/  @!P1 BRA `(.L_x_26) ;  /* 0x0000000000049947 */ /* 0x000fea0003800000 */
[----:B------:R-:W-:Y:S01]  /*1dd0*/  BPT.TRAP 0x1 ;  /* 0x000000040000795c */ /* 0x000fe20000300000 */
.L_x_26:
[----:B-1----:R-:W-:Y:S05]  /*1de0*/  @P0 BRA `(.L_x_27) ;  /* 0x0000000000080947 */ /* 0x002fea0003800000 */
[----:B------:R-:W1:Y:S02]  /*1df0*/  SYNCS.PHASECHK.TRANS64.TRYWAIT P0, [UR12], R10 ;  /* 0x0000000aff0075a7 */ /* 0x000e64000800014c */
[----:B-1----:R-:W-:Y:S05]  /*1e00*/  @!P0 BRA `(.L_x_28) ;  /* 0x0000005000848947 */ /* 0x002fea0003800000 */
.L_x_27:
[----:B------:R-:W-:Y:S01]  /*1e10*/  UIADD3 UR12, UR10, 0x24180, URZ ;  /* 0x000241800a0c7890 */ /* 0x000fe2000fffe03f */
[----:B------:R-:W-:Y:S01]  /*1e20*/  WARPGROUP.ARRIVE ;  /* 0x00000000000079c5 */ /* 0x000fe20000000000 */
[----:B------:R-:W-:Y:S02]  /*1e30*/  UISETP.NE.AND UP0, UPT, UR7, URZ, UPT ;  /* 0x0000003f0700728c */ /* 0x000fe4000bf05270 */
[----:B------:R-:W-:Y:S02]  /*1e40*/  USHF.R.U32.HI UR12, URZ, 0x4, UR12 ;  /* 0x000000043f0c7899 */ /* 0x000fe4000801160c */
[----:B------:R-:W-:Y:S02]  /*1e50*/  USEL UR8, UR8, URZ, !UP0 ;  /* 0x0000003f08087287 */ /* 0x000fe4000c000000 */
[----:B------:R-:W-:Y:S02]  /*1e60*/  ULOP3.LUT UR12, UR12, 0x3fff, URZ, 0xc0, !UPT ;  /* 0x00003fff0c0c7892 */ /* 0x000fe4000f8ec03f */
[----:B------:R-:W-:-:S02]  /*1e70*/  UISETP.NE.U32.AND UP0, UPT, UR8, URZ, UPT ;  /* 0x0000003f0800728c */ /* 0x000fc4000bf05070 */
[----:B------:R-:W-:Y:S02]  /*1e80*/  ULOP3.LUT UR7, UR11, 0x10000, URZ, 0xfc, !UPT ;  /* 0x000100000b077892 */ /* 0x000fe4000f8efc3f */
[----:B------:R-:W-:Y:S02]  /*1e90*/  ULOP3.LUT UR8, UR12, 0x10000, URZ, 0xfc, !UPT ;  /* 0x000100000c087892 */ /* 0x000fe4000f8efc3f */
[----:B------:R-:W-:Y:S02]  /*1ea0*/  ULEA UR7, UR18, UR7, 0xa ;  /* 0x0000000712077291 */ /* 0x000fe4000f8e503f */
[----:B------:R-:W-:Y:S01]  /*1eb0*/  ULEA UR8, UR18, UR8, 0x9 ;  /* 0x0000000812087291 */ /* 0x000fe2000f8e483f */
[----:B------:R-:W-:Y:S01]  /*1ec0*/  UMOV UR13, 0x40000040 ;  /* 0x40000040000d7882 */ /* 0x000fe20000000000 */
[----:B------:R-:W-:Y:S01]  /*1ed0*/  UMOV UR15, 0x40000040 ;  /* 0x40000040000f7882 */ /* 0x000fe20000000000 */
[----:B------:R-:W-:Y:S02]  /*1ee0*/  UIADD3 UR6, UR6, 0x4, URZ ;  /* 0x0000000406067890 */ /* 0x000fe4000fffe03f */
[----:B------:R-:W-:-:S02]  /*1ef0*/  UMOV UR12, UR7 ;  /* 0x00000007000c7c82 */ /* 0x000fc40008000000 */
[----:B------:R-:W-:Y:S02]  /*1f00*/  UMOV UR14, UR8 ;  /* 0x00000008000e7c82 */ /* 0x000fe40008000000 */
[----:B------:R-:W-:Y:S01]  /*1f10*/  QGMMA.64x64x32.F32.E5M2.E5M2 R24, gdesc[UR12], R24, UP0 ;  /* 0x00e000000c1879f3 */ /* 0x000fe2000bf03818 */
[----:B------:R-:W-:Y:S02]  /*1f20*/  UIADD3 UR12, UR7, 0x2, URZ ;  /* 0x00000002070c7890 */ /* 0x000fe4000fffe03f */
[----:B------:R-:W-:Y:S01]  /*1f30*/  UIADD3 UR14, UR8, 0x2, URZ ;  /* 0x00000002080e7890 */ /* 0x000fe2000fffe03f */
[----:B------:R-:W-:Y:S01]  /*1f40*/  UMOV UR13, 0x40000040 ;  /* 0x40000040000d7882 */ /* 0x000fe20000000000 */
[----:B------:R-:W-:Y:S01]  /*1f50*/  UMOV UR15, 0x40000040 ;  /* 0x40000040000f7882 */ /* 0x000fe20000000000 */
[----:B------:R-:W-:-:S06]  /*1f60*/  UISETP.NE.AND UP0, UPT, UR6, UR19, UPT ;  /* 0x000000130600728c */ /* 0x000fcc000bf05270 */
        /* <DEDUP_REMOVED lines=8> */
[----:B------:R-:W-:Y:S01]  /*1ff0*/  UMOV UR13, 0x40000040 ;  /* 0x40000040000d7882 */ /* 0x000fe20000000000 */
[----:B------:R-:W-:Y:S01]  /*2000*/  UMOV UR15, 0x40000040 ;  /* 0x40000040000f7882 */ /* 0x000fe20000000000 */
[----:B------:R-:W-:-:S06]  /*2010*/  USEL UR7, URZ, 0x1, UP0 ;  /* 0x000000013f077887 */ /* 0x000fcc0008000000 */
[----:B------:R-:W-:Y:S01]  /*2020*/  ISETP.NE.AND P0, PT, RZ, UR7, PT ;  /* 0x00000007ff007c0c */ /* 0x000fe2000bf05270 */
[----:B------:R-:W-:Y:S03]  /*2030*/  QGMMA.64x64x32.F32.E5M2.E5M2 R24, gdesc[UR12], R24, gsb0 ;  /* 0x00e000000c1879f3 */ /* 0x000fe60008003818 */
[----:B------:R-:W-:-:S09]  /*2040*/  WARPGROUP.DEPBAR.LE gsb0, 0x1 ;  /* 0x00008000000079c5 */ /* 0x000fd20000010100 */
[----:B------:R-:W-:Y:S05]  /*2050*/  @!P0 BRA `(.L_x_29) ;  /* 0x0000000000888947 */ /* 0x000fea0003800000 */
[----:B------:R-:W-:Y:S02]  /*2060*/  WARPGROUP.DEPBAR.LE gsb0, 0x0 ;  /* 0x00008000000079c5 */ /* 0x000fe40000010000 */
[----:B------:R-:W-:-:S01]  /*2070*/  FADD R79, R24, R79 ;  /* 0x0000004f184f7221 */ /* 0x000fc20000000000 */
[----:B------:R-:W-:Y:S01]  /*2080*/  FADD R80, R25, R80 ;  /* 0x0000005019507221 */ /* 0x000fe20000000000 */
        /* <DEDUP_REMOVED lines=30> */
[----:B------:R-:W-:-:S06]  /*2270*/  UMOV UR6, URZ ;  /* 0x0000003f00067c82 */ /* 0x000fcc0008000000 */
.L_x_29:
[----:B------:R-:W-:Y:S05]  /*2280*/  @!P1 BRA `(.L_x_30) ;  /* 0x0000000000049947 */ /* 0x000fea0003800000 */
[----:B------:R-:W-:Y:S01]  /*2290*/  BPT.TRAP 0x1 ;  /* 0x000000040000795c */ /* 0x000fe20000300000 */
.L_x_30:
[----:B------:R-:W-:-:S13]  /*22a0*/  ISETP.NE.AND P0, PT, R6, RZ, PT ;  /* 0x000000ff0600720c */ /* 0x000fda0003f05270 */
[----:B01----:R-:W-:-:S05]  /*22b0*/  @P0 LEA R10, R9, UR10, 0x3 ;  /* 0x0000000a090a0c11 */ /* 0x003fca000f8e18ff */
[----:B------:R-:W-:-:S05]  /*22c0*/  @P0 VIADD R10, R10, 0x48 ;  /* 0x000000480a0a0836 */ /* 0x000fca0000000000 */
[----:B------:R-:W-:-:S04]  /*22d0*/  @P0 PRMT R10, R3, 0x654, R10 ;  /* 0x00000654030a0816 */ /* 0x000fc8000000000a */
[----:B------:R0:W-:Y:S01]  /*22e0*/  @P0 SYNCS.ARRIVE.TRANS64.RED.A1T0 RZ, [R10+URZ], RZ ;  /* 0x000000ff0aff09a7 */ /* 0x0001e2000810043f */
[----:B------:R-:W-:-:S13]  /*22f0*/  ISETP.GT.U32.AND P0, PT, R2, 0x1, PT ;  /* 0x000000010200780c */ /* 0x000fda0003f04070 */
[----:B0-----:R-:W-:Y:S05]  /*2300*/  @P0 BRA `(.L_x_31) ;  /* 0x0000000000040947 */ /* 0x001fea0003800000 */
[----:B------:R-:W-:Y:S01]  /*2310*/  BPT.TRAP 0x1 ;  /* 0x000000040000795c */ /* 0x000fe20000300000 */
.L_x_31:
[----:B------:R-:W-:Y:S01]  /*2320*/  UIADD3 UR18, UR18, 0x1, URZ ;  /* 0x0000000112127890 */ /* 0x000fe2000fffe03f */
[C---:B------:R-:W-:Y:S01]  /*2330*/  ISETP.GT.AND P1, PT, R8.reuse, 0x1, PT ;  /* 0x000000010800780c */ /* 0x040fe20003f24270 */
[----:B------:R-:W-:Y:S02]  /*2340*/  VIADD R9, R9, 0x1 ;  /* 0x0000000109097836 */ /* 0x000fe40000000000 */
[----:B------:R-:W-:Y:S01]  /*2350*/  UISETP.NE.AND UP0, UPT, UR18, 0x9, UPT ;  /* 0x000000091200788c */ /* 0x000fe2000bf05270 */
[----:B------:R-:W-:Y:S02]  /*2360*/  VIADD R8, R8, 0xffffffff ;  /* 0xffffffff08087836 */ /* 0x000fe40000000000 */
[C---:B------:R-:W-:Y:S01]  /*2370*/  ISETP.NE.AND P0, PT, R9.reuse, 0x9, PT ;  /* 0x000000090900780c */ /* 0x040fe20003f05270 */
[----:B------:R-:W-:Y:S02]  /*2380*/  USEL UR8, URZ, 0x1, UP0 ;  /* 0x000000013f087887 */ /* 0x000fe40008000000 */
[----:B------:R-:W-:Y:S01]  /*2390*/  USEL UR18, UR18, URZ, UP0 ;  /* 0x0000003f12127287 */ /* 0x000fe20008000000 */
[----:B------:R-:W-:-:S03]  /*23a0*/  SEL R9, R9, RZ, P0 ;  /* 0x000000ff09097207 */ /* 0x000fc60000000000 */
[----:B------:R-:W-:Y:S01]  /*23b0*/  LOP3.LUT R14, R14, UR8, RZ, 0x3c, !PT ;  /* 0x000000080e0e7c12 */ /* 0x000fe2000f8e3cff */
[----:B------:R-:W-:Y:S01]  /*23c0*/  UMOV UR8, 0x1 ;  /* 0x0000000100087882 */ /* 0x000fe20000000000 */
[----:B------:R-:W-:Y:S06]  /*23d0*/  @P1 BRA `(.L_x_32) ;  /* 0xfffffff800541947 */ /* 0x000fec000383ffff */
.L_x_24:
[----:B------:R-:W-:Y:S01]  /*23e0*/  UISETP.NE.AND UP0, UPT, UR6, URZ, UPT ;  /* 0x0000003f0600728c */ /* 0x000fe2000bf05270 */
[----:B01----:R-:W0:Y:S03]  /*23f0*/  LDC R8, c[0x0][0x28c] ;  /* 0x0000a300ff087b82 */ /* 0x003e260000000800 */
[----:B------:R-:W-:-:S06]  /*2400*/  USEL UR6, URZ, 0x1, !UP0 ;  /* 0x000000013f067887 */ /* 0x000fcc000c000000 */
[----:B------:R-:W-:Y:S02]  /*2410*/  ISETP.NE.AND P0, PT, RZ, UR6, PT ;  /* 0x00000006ff007c0c */ /* 0x000fe4000bf05270 */
[----:B0-----:R-:W-:-:S11]  /*2420*/  ISETP.GE.AND P1, PT, R8, 0x1, PT ;  /* 0x000000010800780c */ /* 0x001fd60003f26270 */
[----:B------:R-:W-:Y:S05]  /*2430*/  @!P0 BRA `(.L_x_33) ;  /* 0x0000000000848947 */ /* 0x000fea0003800000 */
[----:B------:R-:W-:Y:S02]  /*2440*/  WARPGROUP.DEPBAR.LE gsb0, 0x0 ;  /* 0x00008000000079c5 */ /* 0x000fe40000010000 */
[----:B------:R-:W-:Y:S01]  /*2450*/  FADD R79, R24, R79 ;  /* 0x0000004f184f7221 */ /* 0x000fe20000000000 */
        /* <DEDUP_REMOVED lines=30> */
[----:B------:R-:W-:-:S07]  /*2640*/  FADD R16, R16, R55 ;  /* 0x0000003710107221 */ /* 0x000fce0000000000 */
.L_x_33:
[----:B------:R-:W-:Y:S02]  /*2650*/  WARPGROUP.DEPBAR.LE gsb0, 0x0 ;  /* 0x00008000000079c5 */ /* 0x000fe40000010000 */
[----:B------:R-:W-:Y:S05]  /*2660*/  @!P1 BRA `(.L_x_34) ;  /* 0x0000000000549947 */ /* 0x000fea0003800000 */
[----:B------:R-:W-:-:S13]  /*2670*/  ISETP.NE.AND P0, PT, R81, 0x3, PT ;  /* 0x000000035100780c */ /* 0x000fda0003f05270 */
[----:B------:R-:W-:Y:S05]  /*2680*/  @!P0 BRA `(.L_x_35) ;  /* 0x0000000000048947 */ /* 0x000fea0003800000 */
[----:B------:R-:W-:Y:S01]  /*2690*/  BPT.TRAP 0x1 ;  /* 0x000000040000795c */ /* 0x000fe20000300000 */
.L_x_35:
[----:B------:R-:W-:Y:S01]  /*26a0*/  ISETP.NE.AND P0, PT, R6, RZ, PT ;  /* 0x000000ff0600720c */ /* 0x000fe20003f05270 */
[----:B------:R-:W-:Y:S01]  /*26b0*/  BSSY B0, `(.L_x_36) ;  /* 0x000000e000007945 */ /* 0x000fe20003800000 */
[----:B------:R-:W-:-:S11]  /*26c0*/  ISETP.GT.U32.AND P1, PT, R2, 0x1, PT ;  /* 0x000000010200780c */ /* 0x000fd60003f24070 */
[----:B------:R-:W-:Y:S05]  /*26d0*/  @!P0 BRA `(.L_x_37) ;  /* 0x00000000002c8947 */ /* 0x000fea0003800000 */
[----:B------:R-:W-:-:S04]  /*26e0*/  UISETP.LT.AND UP0, UPT, UR9, 0x1, UPT ;  /* 0x000000010900788c */ /* 0x000fc8000bf01270 */
[----:B------:R-:W-:-:S04]  /*26f0*/  USEL UR8, UR9, 0x1, UP0 ;  /* 0x0000000109087887 */ /* 0x000fc80008000000 */
[----:B------:R-:W-:-:S04]  /*2700*/  UIADD3 UR8, UR5, UR9, -UR8 ;  /* 0x0000000905087290 */ /* 0x000fc8000fffe808 */
[----:B------:R-:W-:-:S04]  /*2710*/  UIMAD.WIDE.U32 UR6, UR8, 0x38e38e39, URZ ;  /* 0x38e38e39080678a5 */ /* 0x000fc8000f8e003f */
[----:B------:R-:W-:-:S04]  /*2720*/  USHF.R.U32.HI UR6, URZ, 0x1, UR7 ;  /* 0x000000013f067899 */ /* 0x000fc80008011607 */
[----:B------:R-:W-:-:S04]  /*2730*/  UIMAD UR8, UR6, -0x9, UR8 ;  /* 0xfffffff7060878a4 */ /* 0x000fc8000f8e0208 */
[----:B------:R-:W-:-:S04]  /*2740*/  ULEA UR8, UR8, UR10, 0x3 ;  /* 0x0000000a08087291 */ /* 0x000fc8000f8e183f */
[----:B------:R-:W-:-:S06]  /*2750*/  UIADD3 UR8, UR8, 0x48, URZ ;  /* 0x0000004808087890 */ /* 0x000fcc000fffe03f */
[----:B------:R-:W-:-:S05]  /*2760*/  IMAD.U32 R8, RZ, RZ, UR8 ;  /* 0x00000008ff087e24 */ /* 0x000fca000f8e00ff */
[----:B------:R-:W-:-:S04]  /*2770*/  PRMT R8, R3, 0x654, R8 ;  /* 0x0000065403087816 */ /* 0x000fc80000000008 */
[----:B------:R0:W-:Y:S03]  /*2780*/  SYNCS.ARRIVE.TRANS64.RED.A1T0 RZ, [R8+URZ], RZ ;  /* 0x000000ff08ff79a7 */ /* 0x0001e6000810043f */
.L_x_37:
[----:B------:R-:W-:Y:S05]  /*2790*/  BSYNC B0 ;  /* 0x0000000000007941 */ /* 0x000fea0003800000 */
.L_x_36:
[----:B------:R-:W-:Y:S05]  /*27a0*/  @P1 BRA `(.L_x_34) ;  /* 0x0000000000041947 */ /* 0x000fea0003800000 */
[----:B------:R-:W-:Y:S01]  /*27b0*/  BPT.TRAP 0x1 ;  /* 0x000000040000795c */ /* 0x000fe20000300000 */
.L_x_34:
[----:B------:R-:W1:Y:S01]  /*27c0*/  LDC R24, c[0x0][0x288] ;  /* 0x0000a200ff187b82 */ /* 0x000e620000000800 */
[C---:B------:R-:W-:Y:S01]  /*27d0*/  LOP3.LUT R14, R0.reuse, 0x3, RZ, 0xc0, !PT ;  /* 0x00000003000e7812 */ /* 0x040fe200078ec0ff */
[----:B------:R-:W-:Y:S01]  /*27e0*/  IMAD.SHL.U32 R25, R15, 0x40, RZ ;  /* 0x000000400f197824 */ /* 0x000fe200078e00ff */
[--C-:B0-----:R-:W-:Y:S01]  /*27f0*/  SHF.R.U32.HI R8, RZ, 0x2, R0.reuse ;  /* 0x00000002ff087819 */ /* 0x101fe20000011600 */
[----:B------:R-:W-:Y:S01]  /*2800*/  UIADD3 UR5, UR9, UR5, URZ ;  /* 0x0000000509057290 */ /* 0x000fe2000fffe03f */
[----:B------:R-:W-:Y:S01]  /*2810*/  LOP3.LUT R10, R0, 0x60, RZ, 0xc0, !PT ;  /* 0x00000060000a7812 */ /* 0x000fe200078ec0ff */
[----:B------:R-:W-:Y:S01]  /*2820*/  ULDC UR12, c[0x0][0x284] ;  /* 0x0000a100000c7ab9 */ /* 0x000fe20000000800 */
[----:B------:R-:W-:Y:S01]  /*2830*/  SHF.R.U32.HI R11, RZ, 0x7, R0 ;  /* 0x00000007ff0b7819 */ /* 0x000fe20000011600 */
[----:B------:R-:W-:Y:S01]  /*2840*/  UISETP.GT.U32.AND UP0, UPT, UR5, 0x8, UPT ;  /* 0x000000080500788c */ /* 0x000fe2000bf04070 */
[----:B------:R-:W-:Y:S01]  /*2850*/  LOP3.LUT R9, R8, 0x7, RZ, 0xc0, !PT ;  /* 0x0000000708097812 */ /* 0x000fe200078ec0ff */
[----:B------:R-:W-:Y:S01]  /*2860*/  UISETP.GE.U32.AND UP1, UPT, UR9, 0x9, UPT ;  /* 0x000000090900788c */ /* 0x000fe2000bf26070 */
[----:B------:R-:W-:Y:S01]  /*2870*/  SHF.R.U32.HI R10, RZ, 0x1, R10 ;  /* 0x00000001ff0a7819 */ /* 0x000fe2000001160a */
[----:B------:R-:W-:Y:S01]  /*2880*/  UISETP.LT.U32.AND UP0, UPT, UR9, 0x9, UP0 ;  /* 0x000000090900788c */ /* 0x000fe20008701070 */
[----:B------:R-:W-:Y:S01]  /*2890*/  LOP3.LUT R8, R11, 0x1, RZ, 0xc0, !PT ;  /* 0x000000010b087812 */ /* 0x000fe200078ec0ff */
[----:B------:R-:W-:Y:S01]  /*28a0*/  ULDC.64 UR10, c[0x0][0x5d0] ;  /* 0x00017400000a7ab9 */ /* 0x000fe20000000a00 */
[----:B------:R-:W-:Y:S01]  /*28b0*/  IADD3 R27, RZ, -R10, -R9 ;  /* 0x8000000aff1b7210 */ /* 0x000fe20007ffe809 */
[----:B------:R-:W-:Y:S01]  /*28c0*/  UIMAD.WIDE.U32 UR6, UR5, 0x38e38e39, URZ ;  /* 0x38e38e39050678a5 */ /* 0x000fe2000f8e003f */
[----:B------:R-:W-:Y:S01]  /*28d0*/  SHF.R.S32.HI R32, RZ, 0x1f, R73 ;  /* 0x0000001fff207819 */ /* 0x000fe20000011449 */
[----:B------:R-:W-:Y:S01]  /*28e0*/  USEL UR8, URZ, 0x1, !UP0 ;  /* 0x000000013f087887 */ /* 0x000fe2000c000000 */
[C---:B------:R-:W-:Y:S01]  /*28f0*/  IMAD.SHL.U32 R26, R8.reuse, 0x40, RZ ;  /* 0x00000040081a7824 */ /* 0x040fe200078e00ff */
[----:B------:R-:W-:Y:S01]  /*2900*/  USHF.R.U32.HI UR6, URZ, 0x1, UR7 ;  /* 0x000000013f067899 */ /* 0x000fe20008011607 */
[----:B------:R-:W-:Y:S01]  /*2910*/  IMAD R27, R8, -0x40, R27 ;  /* 0xffffffc0081b7824 */ /* 0x000fe200078e021b */
[----:B------:R-:W-:Y:S01]  /*2920*/  ULOP3.LUT UR4, UR4, UR8, URZ, 0x3c, !UPT ;  /* 0x0000000804047292 */ /* 0x000fe2000f8e3c3f */
[----:B------:R-:W-:Y:S01]  /*2930*/  IMAD R8, R32, UR10, RZ ;  /* 0x0000000a20087c24 */ /* 0x000fe2000f8e02ff */
[----:B-1----:R-:W-:Y:S01]  /*2940*/  ISETP.GE.AND P0, PT, R25, R24, PT ;  /* 0x000000181900720c */ /* 0x002fe20003f06270 */
[----:B------:R-:W-:Y:S01]  /*2950*/  IMAD R28, R14, -0x2, R24 ;  /* 0xfffffffe0e1c7824 */ /* 0x000fe200078e0218 */
[----:B------:R-:W-:Y:S01]  /*2960*/  LOP3.LUT R11, R26, 0x40, R9, 0xe2, !PT ;  /* 0x000000401a0b7812 */ /* 0x000fe200078ee209 */
[C---:B------:R-:W-:Y:S01]  /*2970*/  IMAD.SHL.U32 R24, R71.reuse, 0x80, RZ ;  /* 0x0000008047187824 */ /* 0x040fe200078e00ff */
[----:B------:R-:W-:Y:S01]  /*2980*/  UIMAD UR5, UR6, -0x9, UR5 ;  /* 0xfffffff7060578a4 */ /* 0x000fe2000f8e0205 */
[----:B------:R-:W-:Y:S01]  /*2990*/  IMAD.SHL.U32 R14, R0, 0x2, RZ ;  /* 0x00000002000e7824 */ /* 0x000fe200078e00ff */
[----:B------:R-:W-:Y:S01]  /*29a0*/  @UP1 ULOP3.LUT UR4, UR4, 0x1, UR6, 0x78, !UPT ;  /* 0x0000000104041892 */ /* 0x000fe2000f8e7806 */
[----:B------:R-:W-:Y:S01]  /*29b0*/  IMAD.WIDE R30, R71, 0x80, RZ ;  /* 0x00000080471e7825 */ /* 0x000fe200078e02ff */
[----:B------:R-:W-:-:S02]  /*29c0*/  ISETP.GE.OR P0, PT, R24, UR12, P0 ;  /* 0x0000000c18007c0c */ /* 0x000fc40008706670 */
[----:B------:R-:W-:Y:S01]  /*29d0*/  LOP3.LUT R14, R25, 0x6, R14, 0xf8, !PT ;  /* 0x00000006190e7812 */ /* 0x000fe200078ef80e */
[C---:B------:R-:W-:Y:S01]  /*29e0*/  IMAD R29, R73.reuse, UR11, R8 ;  /* 0x0000000b491d7c24 */ /* 0x040fe2000f8e0208 */
[----:B------:R-:W-:Y:S01]  /*29f0*/  IADD3 R27, -R24, UR12, R27 ;  /* 0x0000000c181b7c10 */ /* 0x000fe2000fffe11b */
[----:B------:R-:W-:Y:S01]  /*2a00*/  IMAD.IADD R28, R28, 0x1, -R25 ;  /* 0x000000011c1c7824 */ /* 0x000fe200078e0a19 */
[----:B------:R-:W-:Y:S01]  /*2a10*/  SHF.R.S32.HI R15, RZ, 0x1f, R14 ;  /* 0x0000001fff0f7819 */ /* 0x000fe2000001140e */
[----:B------:R-:W-:Y:S01]  /*2a20*/  IMAD.MOV.U32 R26, RZ, RZ, -0x1 ;  /* 0xffffffffff1a7424 */ /* 0x000fe200078e00ff */
[----:B------:R-:W-:Y:S01]  /*2a30*/  LOP3.LUT R33, R30, R11, R10, 0xfe, !PT ;  /* 0x0000000b1e217212 */ /* 0x000fe200078efe0a */
[----:B------:R-:W-:-:S04]  /*2a40*/  IMAD.WIDE.U32 R8, R73, UR10, R14 ;  /* 0x0000000a49087c25 */ /* 0x000fc8000f8e000e */
[----:B------:R-:W-:Y:S01]  /*2a50*/  IMAD.IADD R9, R9, 0x1, R29 ;  /* 0x0000000109097824 */ /* 0x000fe200078e021d */
[----:B------:R-:W-:Y:S06]  /*2a60*/  @P0 BRA `(.L_x_38) ;  /* 0x0000002400940947 */ /* 0x000fec0003800000 */
[----:B------:R-:W0:Y:S01]  /*2a70*/  LDC.64 R24, c[0x0][0x5c8] ;  /* 0x00017200ff187b82 */ /* 0x000e220000000a00 */
[----:B------:R-:W-:Y:S01]  /*2a80*/  ULDC.64 UR6, c[0x0][0x5c0] ;  /* 0x0001700000067ab9 */ /* 0x000fe20000000a00 */
[----:B------:R-:W-:Y:S01]  /*2a90*/  BSSY B0, `(.L_x_38) ;  /* 0x0000262000007945 */ /* 0x000fe20003800000 */
[-C--:B0-----:R-:W-:Y:S02]  /*2aa0*/  IMAD R10, R31, R24.reuse, RZ ;  /* 0x000000181f0a7224 */ /* 0x081fe400078e02ff */
[----:B------:R-:W-:-:S04]  /*2ab0*/  IMAD.WIDE.U32 R8, R33, R24, R8 ;  /* 0x0000001821087225 */ /* 0x000fc800078e0008 */
[----:B------:R-:W-:Y:S01]  /*2ac0*/  IMAD R11, R33, R25, R10 ;  /* 0x00000019210b7224 */ /* 0x000fe200078e020a */
[----:B------:R-:W-:Y:S02]  /*2ad0*/  LEA R10, P0, R24, R8, 0x3 ;  /* 0x00000008180a7211 */ /* 0x000fe400078018ff */
[----:B------:R-:W-:Y:S01]  /*2ae0*/  IADD3 R8, P1, R8, UR6, RZ ;  /* 0x0000000608087c10 */ /* 0x000fe2000ff3e0ff */
[----:B------:R-:W-:Y:S01]  /*2af0*/  IMAD.IADD R9, R9, 0x1, R11 ;  /* 0x0000000109097824 */ /* 0x000fe200078e020b */
[----:B------:R-:W-:-:S04]  /*2b00*/  IADD3 R10, P2, R10, UR6, RZ ;  /* 0x000000060a0a7c10 */ /* 0x000fc8000ff5e0ff */
[----:B------:R-:W-:Y:S02]  /*2b10*/  LEA.HI.X R11, R24, R9, R25, 0x3, P0 ;  /* 0x00000009180b7211 */ /* 0x000fe400000f1c19 */
[----:B----45:R-:W-:Y:S02]  /*2b20*/  FSETP.NEU.AND P0, PT, R12, RZ, PT ;  /* 0x000000ff0c00720b */ /* 0x030fe40003f0d000 */
[----:B------:R-:W-:Y:S02]  /*2b30*/  IADD3.X R9, R9, UR7, RZ, P1, !PT ;  /* 0x0000000709097c10 */ /* 0x000fe40008ffe4ff */
[----:B------:R-:W-:-:S09]  /*2b40*/  IADD3.X R11, R11, UR7, RZ, P2, !PT ;  /* 0x000000070b0b7c10 */ /* 0x000fd200097fe4ff */
[----:B------:R-:W-:Y:S05]  /*2b50*/  @!P0 BRA `(.L_x_39) ;  /* 0x0000001c00148947 */ /* 0x000fea0003800000 */
[----:B------:R-:W-:Y:S01]  /*2b60*/  ULDC.64 UR6, c[0x0][0x5b8] ;  /* 0x00016e0000067ab9 */ /* 0x000fe20000000a00 */
[----:B------:R-:W-:Y:S01]  /*2b70*/  ISETP.GE.AND P0, PT, R28, 0x1, PT ;  /* 0x000000011c00780c */ /* 0x000fe20003f06270 */
[----:B------:R-:W-:Y:S01]  /*2b80*/  IMAD R32, R32, UR6, RZ ;  /* 0x0000000620207c24 */ /* 0x000fe2000f8e02ff */
[----:B------:R-:W-:Y:S01]  /*2b90*/  ULDC.64 UR10, c[0x0][0x5a8] ;  /* 0x00016a00000a7ab9 */ /* 0x000fe20000000a00 */
[----:B------:R-:W-:Y:S01]  /*2ba0*/  IMAD.WIDE.U32 R24, R73, UR6, R14 ;  /* 0x0000000649187c25 */ /* 0x000fe2000f8e000e */
[----:B------:R-:W-:Y:S01]  /*2bb0*/  ISETP.LT.OR P3, PT, R27, 0x1, !P0 ;  /* 0x000000011b00780c */ /* 0x000fe20004761670 */
[----:B------:R-:W-:Y:S02]  /*2bc0*/  BSSY B1, `(.L_x_40) ;  /* 0x000000c000017945 */ /* 0x000fe40003800000 */
[----:B------:R-:W-:Y:S01]  /*2bd0*/  IMAD R73, R73, UR7, R32 ;  /* 0x0000000749497c24 */ /* 0x000fe2000f8e0220 */
[----:B------:R-:W-:Y:S02]  /*2be0*/  ULDC.64 UR6, c[0x0][0x5b0] ;  /* 0x00016c0000067ab9 */ /* 0x000fe40000000a00 */
[----:B------:R-:W-:-:S02]  /*2bf0*/  IMAD R29, R31, UR6, RZ ;  /* 0x000000061f1d7c24 */ /* 0x000fc4000f8e02ff */
[----:B------:R-:W-:Y:S02]  /*2c00*/  IMAD.IADD R25, R25, 0x1, R73 ;  /* 0x0000000119197824 */ /* 0x000fe400078e0249 */
[C---:B------:R-:W-:Y:S02]  /*2c10*/  IMAD R29, R33.reuse, UR7, R29 ;  /* 0x00000007211d7c24 */ /* 0x040fe4000f8e021d */
[----:B------:R-:W-:-:S03]  /*2c20*/  IMAD.WIDE.U32 R14, R33, UR6, R24 ;  /* 0x00000006210e7c25 */ /* 0x000fc6000f8e0018 */
[----:B------:R-:W-:-:S04]  /*2c30*/  IADD3 R14, P1, R14, UR10, RZ ;  /* 0x0000000a0e0e7c10 */ /* 0x000fc8000ff3e0ff */
[--C-:B------:R-:W-:Y:S02]  /*2c40*/  IADD3.X R15, R15, UR11, R29.reuse, P1, !PT ;  /* 0x0000000b0f0f7c10 */ /* 0x100fe40008ffe41d */
[----:B------:R-:W-:Y:S01]  /*2c50*/  PRMT R29, RZ, 0x7610, R29 ;  /* 0x00007610ff1d7816 */ /* 0x000fe2000000001d */
[----:B------:R-:W-:Y:S06]  /*2c60*/  @P3 BRA `(.L_x_41) ;  /* 0x0000000000043947 */ /* 0x000fec0003800000 */
[----:B------:R0:W5:Y:S02]  /*2c70*/  LDG.E.U8 R29, desc[UR16][R14.64] ;  /* 0x000000100e1d7981 */ /* 0x000164000c1e1100 */
.L_x_41:
[----:B------:R-:W-:Y:S05]  /*2c80*/  BSYNC B1 ;  /* 0x0000000000017941 */ /* 0x000fea0003800000 */
.L_x_40:
[----:B-----5:R-:W-:Y:S01]  /*2c90*/  LOP3.LUT R29, R29, 0xff, RZ, 0xc0, !PT ;  /* 0x000000ff1d1d7812 */ /* 0x020fe200078ec0ff */
[----:B------:R-:W-:Y:S01]  /*2ca0*/  BSSY B1, `(.L_x_42) ;  /* 0x000000c000017945 */ /* 0x000fe20003800000 */
[----:B------:R-:W-:Y:S02]  /*2cb0*/  ISETP.GE.AND P1, PT, R28, 0x2, PT ;  /* 0x000000021c00780c */ /* 0x000fe40003f26270 */
[----:B------:R-:W-:Y:S02]  /*2cc0*/  F2FP.F16.E5M2.UNPACK_B R29, R29 ;  /* 0x0000001dff1d723e */ /* 0x000fe400020004ff */
[----:B------:R-:W-:-:S03]  /*2cd0*/  ISETP.LT.OR P2, PT, R27, 0x1, !P1 ;  /* 0x000000011b00780c */ /* 0x000fc60004f41670 */
[----:B------:R-:W-:-:S05]  /*2ce0*/  HADD2.F32 R29, -RZ, R29.H0_H0 ;  /* 0x2000001dff1d7230 */ /* 0x000fca0000004100 */
[----:B------:R-:W-:Y:S01]  /*2cf0*/  FMUL R32, R29, R12 ;  /* 0x0000000c1d207220 */ /* 0x000fe20000400000 */
[----:B------:R-:W-:-:S03]  /*2d00*/  PRMT R29, RZ, 0x7610, R29 ;  /* 0x00007610ff1d7816 */ /* 0x000fc6000000001d */
[----:B--2---:R-:W-:-:S05]  /*2d10*/  FFMA R32, R79, R7, R32 ;  /* 0x000000074f207223 */ /* 0x004fca0000000020 */
[----:B------:R-:W-:-:S05]  /*2d20*/  F2FP.SATFINITE.E5M2.F32.PACK_AB_MERGE_C R35, RZ, R32, RZ ;  /* 0x00000020ff23723e */ /* 0x000fca00048060ff */
[----:B------:R1:W-:Y:S01]  /*2d30*/  @!P3 STG.E.U8 desc[UR16][R8.64], R35 ;  /* 0x000000230800b986 */ /* 0x0003e2000c101110 */
[----:B------:R-:W-:Y:S05]  /*2d40*/  @P2 BRA `(.L_x_43) ;  /* 0x0000000000042947 */ /* 0x000fea0003800000 */
[----:B------:R2:W5:Y:S02]  /*2d50*/  LDG.E.U8 R29, desc[UR16][R14.64+0x1] ;  /* 0x000001100e1d7981 */ /* 0x000564000c1e1100 */
.L_x_43:
[----:B------:R-:W-:Y:S05]  /*2d60*/  BSYNC B1 ;  /* 0x0000000000017941 */ /* 0x000fea0003800000 */
.L_x_42:
[----:B-----5:R-:W-:Y:S01]  /*2d70*/  LOP3.LUT R29, R29, 0xff, RZ, 0xc0, !PT ;  /* 0x000000ff1d1d7812 */ /* 0x020fe200078ec0ff */
[----:B------:R-:W-:Y:S01]  /*2d80*/  BSSY B1, `(.L_x_44) ;  /* 0x0000012000017945 */ /* 0x000fe20003800000 */
[----:B------:R-:W-:Y:S02]  /*2d90*/  IADD3 R33, P3, R33, 0x8, RZ ;  /* 0x0000000821217810 */ /* 0x000fe40007f7e0ff */
[----:B------:R-:W-:Y:S02]  /*2da0*/  F2FP.F16.E5M2.UNPACK_B R29, R29 ;  /* 0x0000001dff1d723e */ /* 0x000fe400020004ff */
[----:B------:R-:W-:Y:S01]  /*2db0*/  ISETP.LT.OR P0, PT, R27, 0x9, !P0 ;  /* 0x000000091b00780c */ /* 0x000fe20004701670 */
[----:B------:R-:W-:Y:S02]  /*2dc0*/  IMAD.X R30, RZ, RZ, R31, P3 ;  /* 0x000000ffff1e7224 */ /* 0x000fe400018e061f */
[----:B------:R-:W-:Y:S02]  /*2dd0*/  HADD2.F32 R29, -RZ, R29.H0_H0 ;  /* 0x2000001dff1d7230 */ /* 0x000fe40000004100 */
[----:B------:R-:W-:-:S02]  /*2de0*/  IMAD R30, R30, UR6, RZ ;  /* 0x000000061e1e7c24 */ /* 0x000fc4000f8e02ff */
[----:B------:R-:W-:-:S04]  /*2df0*/  IMAD.WIDE.U32 R24, R33, UR6, R24 ;  /* 0x0000000621187c25 */ /* 0x000fc8000f8e0018 */
[----:B------:R-:W-:Y:S01]  /*2e00*/  FMUL R29, R29, R12 ;  /* 0x0000000c1d1d7220 */ /* 0x000fe20000400000 */
[----:B------:R-:W-:-:S03]  /*2e10*/  IMAD R33, R33, UR7, R30 ;  /* 0x0000000721217c24 */ /* 0x000fc6000f8e021e */
[----:B------:R-:W-:Y:S01]  /*2e20*/  FFMA R29, R80, R7, R29 ;  /* 0x00000007501d7223 */ /* 0x000fe2000000001d */
[----:B------:R-:W-:-:S04]  /*2e30*/  IADD3 R24, P3, R24, UR10, RZ ;  /* 0x0000000a18187c10 */ /* 0x000fc8000ff7e0ff */
[----:B------:R-:W-:Y:S02]  /*2e40*/  F2FP.SATFINITE.E5M2.F32.PACK_AB_MERGE_C R31, RZ, R29, RZ ;  /* 0x0000001dff1f723e */ /* 0x000fe400048060ff */
[----:B------:R-:W-:Y:S02]  /*2e50*/  IADD3.X R25, R25, UR11, R33, P3, !PT ;  /* 0x0000000b19197c10 */ /* 0x000fe40009ffe421 */
[----:B------:R-:W-:Y:S01]  /*2e60*/  PRMT R29, RZ, 0x7610, R29 ;  /* 0x00007610ff1d7816 */ /* 0x000fe2000000001d */
[----:B------:R3:W-:Y:S01]  /*2e70*/  @!P2 STG.E.U8 desc[UR16][R8.64+0x1], R31 ;  /* 0x0000011f0800a986 */ /* 0x0007e2000c101110 */
[----:B------:R-:W-:Y:S05]  /*2e80*/  @P0 BRA `(.L_x_45) ;  /* 0x0000000000040947 */ /* 0x000fea0003800000 */
[----:B------:R4:W5:Y:S02]  /*2e90*/  LDG.E.U8 R29, desc[UR16][R24.64] ;  /* 0x00000010181d7981 */ /* 0x000964000c1e1100 */
.L_x_45:
[----:B------:R-:W-:Y:S05]  /*2ea0*/  BSYNC B1 ;  /* 0x0000000000017941 */ /* 0x000fea0003800000 */
.L_x_44:
[----:B-----5:R-:W-:Y:S01]  /*2eb0*/  LOP3.LUT R29, R29, 0xff, RZ, 0xc0, !PT ;  /* 0x000000ff1d1d7812 */ /* 0x020fe200078ec0ff */
[----:B------:R-:W-:Y:S01]  /*2ec0*/  BSSY B1, `(.L_x_46) ;  /* 0x000000b000017945 */ /* 0x000fe20003800000 */
[----:B------:R-:W-:Y:S02]  /*2ed0*/  ISETP.LT.OR P1, PT, R27, 0x9, !P1 ;  /* 0x000000091b00780c */ /* 0x000fe40004f21670 */
[----:B------:R-:W-:-:S05]  /*2ee0*/  F2FP.F16.E5M2.UNPACK_B R29, R29 ;  /* 0x0000001dff1d723e */ /* 0x000fca00020004ff */
[----:B------:R-:W-:-:S05]  /*2ef0*/  HADD2.F32 R29, -RZ, R29.H0_H0 ;  /* 0x2000001dff1d7230 */ /* 0x000fca0000004100 */
[----:B------:R-:W-:Y:S01]  /*2f00*/  FMUL R30, R29, R12 ;  /* 0x0000000c1d1e7220 */ /* 0x000fe20000400000 */
[----:B------:R-:W-:-:S03]  /*2f10*/  PRMT R29, RZ, 0x7610, R29 ;  /* 0x00007610ff1d7816 */ /* 0x000fc6000000001d */
[----:B------:R-:W-:-:S05]  /*2f20*/  FFMA R30, R77, R7, R30 ;  /* 0x000000074d1e7223 */ /* 0x000fca000000001e */
[----:B---3--:R-:W-:-:S05]  /*2f30*/  F2FP.SATFINITE.E5M2.F32.PACK_AB_MERGE_C R31, RZ, R30, RZ ;  /* 0x0000001eff1f723e */ /* 0x008fca00048060ff */
[----:B------:R3:W-:Y:S01]  /*2f40*/  @!P0 STG.E.U8 desc[UR16][R10.64], R31 ;  /* 0x0000001f0a008986 */ /* 0x0007e2000c101110 */
[----:B------:R-:W-:Y:S05]  /*2f50*/  @P1 BRA `(.L_x_47) ;  /* 0x0000000000041947 */ /* 0x000fea0003800000 */
[----:B------:R0:W5:Y:S02]  /*2f60*/  LDG.E.U8 R29, desc[UR16][R24.64+0x1] ;  /* 0x00000110181d7981 */ /* 0x000164000c1e1100 */
.L_x_47:
[----:B------:R-:W-:Y:S05]  /*2f70*/  BSYNC B1 ;  /* 0x0000000000017941 */ /* 0x000fea0003800000 */
.L_x_46:
[----:B-----5:R-:W-:Y:S01]  /*2f80*/  LOP3.LUT R29, R29, 0xff, RZ, 0xc0, !PT ;  /* 0x000000ff1d1d7812 */ /* 0x020fe200078ec0ff */
[----:B------:R-:W-:Y:S01]  /*2f90*/  BSSY B1, `(.L_x_48) ;  /* 0x000000c000017945 */ /* 0x000fe20003800000 */
[----:B------:R-:W-:Y:S02]  /*2fa0*/  ISETP.GE.AND P0, PT, R28, 0x9, PT ;  /* 0x000000091c00780c */ /* 0x000fe40003f06270 */
[----:B------:R-:W-:Y:S02]  /*2fb0*/  F2FP.F16.E5M2.UNPACK_B R29, R29 ;  /* 0x0000001dff1d723e */ /* 0x000fe400020004ff */
[----:B------:R-:W-:-:S03]  /*2fc0*/  ISETP.LT.OR P2, PT, R27, 0x1, !P0 ;  /* 0x000000011b00780c */ /* 0x000fc60004741670 */
[----:B------:R-:W-:-:S05]  /*2fd0*/  HADD2.F32 R29, -RZ, R29.H0_H0 ;  /* 0x2000001dff1d7230 */ /* 0x000fca0000004100 */
[----:B------:R-:W-:-:S04]  /*2fe0*/  FMUL R29, R29, R12 ;  /* 0x0000000c1d1d7220 */ /* 0x000fc80000400000 */
[----:B------:R-:W-:-:S05]  /*2ff0*/  FFMA R29, R78, R7, R29 ;  /* 0x000000074e1d7223 */ /* 0x000fca000000001d */
[----:B---3--:R-:W-:Y:S02]  /*3000*/  F2FP.SATFINITE.E5M2.F32.PACK_AB_MERGE_C R31, RZ, R29, RZ ;  /* 0x0000001dff1f723e */ /* 0x008fe400048060ff */
[----:B------:R-:W-:-:S03]  /*3010*/  PRMT R29, RZ, 0x7610, R29 ;  /* 0x00007610ff1d7816 */ /* 0x000fc6000000001d */
[----:B------:R3:W-:Y:S01]  /*3020*/  @!P1 STG.E.U8 desc[UR16][R10.64+0x1], R31 ;  /* 0x0000011f0a009986 */ /* 0x0007e2000c101110 */
[----:B------:R-:W-:Y:S05]  /*3030*/  @P2 BRA `(.L_x_49) ;  /* 0x0000000000042947 */ /* 0x000fea0003800000 */
[----:B------:R0:W5:Y:S02]  /*3040*/  LDG.E.U8 R29, desc[UR16][R14.64+0x8] ;  /* 0x000008100e1d7981 */ /* 0x000164000c1e1100 */
.L_x_49:
[----:B------:R-:W-:Y:S05]  /*3050*/  BSYNC B1 ;  /* 0x0000000000017941 */ /* 0x000fea0003800000 */
.L_x_48:
        /* <DEDUP_REMOVED lines=13> */
.L_x_51:
[----:B------:R-:W-:Y:S05]  /*3130*/  BSYNC B1 ;  /* 0x0000000000017941 */ /* 0x000fea0003800000 */
.L_x_50:
[----:B-----5:R-:W-:Y:S01]  /*3140*/  LOP3.LUT R29, R29, 0xff, RZ, 0xc0, !PT ;  /* 0x000000ff1d1d7812 */ /* 0x020fe200078ec0ff */
[----:B------:R-:W-:Y:S01]  /*3150*/  BSSY B1, `(.L_x_52) ;  /* 0x000000b000017945 */ /* 0x000fe20003800000 */
[----:B------:R-:W-:Y:S02]  /*3160*/  ISETP.LT.OR P0, PT, R27, 0x9, !P0 ;  /* 0x000000091b00780c */ /* 0x000fe40004701670 */
[----:B------:R-:W-:-:S05]  /*3170*/  F2FP.F16.E5M2.UNPACK_B R29, R29 ;  /* 0x0000001dff1d723e */ /* 0x000fca00020004ff */
        /* <DEDUP_REMOVED lines=8> */
.L_x_53:
[----:B------:R-:W-:Y:S05]  /*3200*/  BSYNC B1 ;  /* 0x0000000000017941 */ /* 0x000fea0003800000 */
.L_x_52:
        /* <DEDUP_REMOVED lines=12> */
.L_x_55:
[----:B------:R-:W-:Y:S05]  /*32d0*/  BSYNC B1 ;  /* 0x0000000000017941 */ /* 0x000fea0003800000 */
.L_x_54:
        /* <DEDUP_REMOVED lines=13> */
.L_x_57:
[----:B------:R-:W-:Y:S05]  /*33b0*/  BSYNC B1 ;  /* 0x0000000000017941 */ /* 0x000fea0003800000 */
.L_x_56:
        /* <DEDUP_REMOVED lines=13> */
.L_x_59:
[----:B------:R-:W-:Y:S05]  /*3490*/  BSYNC B1 ;  /* 0x0000000000017941 */ /* 0x000fea0003800000 */
.L_x_58:
        /* <DEDUP_REMOVED lines=12> */
.L_x_61:
[----:B------:R-:W-:Y:S05]  /*3560*/  BSYNC B1 ;  /* 0x0000000000017941 */ /* 0x000fea0003800000 */
.L_x_60:
        /* <DEDUP_REMOVED lines=12> */
.L_x_63:
[----:B------:R-:W-:Y:S05]  /*3630*/  BSYNC B1 ;  /* 0x0000000000017941 */ /* 0x000fea0003800000 */
.L_x_62:
        /* <DEDUP_REMOVED lines=13> */
.L_x_65:
[----:B------:R-:W-:Y:S05]  /*3710*/  BSYNC B1 ;  /* 0x0000000000017941 */ /* 0x000fea0003800000 */
.L_x_64:
        /* <DEDUP_REMOVED lines=13> */
.L_x_67:
[----:B------:R-:W-:Y:S05]  /*37f0*/  BSYNC B1 ;  /* 0x0000000000017941 */ /* 0x000fea0003800000 */
.L_x_66:
        /* <DEDUP_REMOVED lines=12> */
.L_x_69:
[----:B------:R-:W-:Y:S05]  /*38c0*/  BSYNC B1 ;  /* 0x0000000000017941 */ /* 0x000fea0003800000 */
.L_x_68:
        /* <DEDUP_REMOVED lines=12> */
.L_x_71:
[----:B------:R-:W-:Y:S05]  /*3990*/  BSYNC B1 ;  /* 0x0000000000017941 */ /* 0x000fea0003800000 */
.L_x_70:
        /* <DEDUP_REMOVED lines=13> */
.L_x_73:
[----:B------:R-:W-:Y:S05]  /*3a70*/  BSYNC B1 ;  /* 0x0000000000017941 */ /* 0x000fea0003800000 */
.L_x_72:
        /* <DEDUP_REMOVED lines=13> */
.L_x_75:
[----:B------:R-:W-:Y:S05]  /*3b50*/  BSYNC B1 ;  /* 0x0000000000017941 */ /* 0x000fea0003800000 */
.L_x_74:
        /* <DEDUP_REMOVED lines=12> */
.L_x_77:
[----:B------:R-:W-:Y:S05]  /*3c20*/  BSYNC B1 ;  /* 0x0000000000017941 */ /* 0x000fea0003800000 */
.L_x_76:
        /* <DEDUP_REMOVED lines=12> */
.L_x_79:
[----:B------:R-:W-:Y:S05]  /*3cf0*/  BSYNC B1 ;  /* 0x0000000000017941 */ /* 0x000fea0003800000 */
.L_x_78:
        /* <DEDUP_REMOVED lines=13> */
.L_x_81:
[----:B------:R-:W-:Y:S05]  /*3dd0*/  BSYNC B1 ;  /* 0x0000000000017941 */ /* 0x000fea0003800000 */
.L_x_80:
        /* <DEDUP_REMOVED lines=13> */
.L_x_83:
[----:B------:R-:W-:Y:S05]  /*3eb0*/  BSYNC B1 ;  /* 0x0000000000017941 */ /* 0x000fea0003800000 */
.L_x_82:
        /* <DEDUP_REMOVED lines=12> */
.L_x_85:
[----:B------:R-:W-:Y:S05]  /*3f80*/  BSYNC B1 ;  /* 0x0000000000017941 */ /* 0x000fea0003800000 */
.L_x_84:
[----:B-----5:R-:W-:Y:S01]  /*3f90*/  LOP3.LUT R29, R29, 0xff, RZ, 0xc0, !PT ;  /* 0x000000ff1d1d7812 */ /* 0x020fe200078ec0ff */
[----:B------:R-:W-:Y:S01]  /*3fa0*/  BSSY B1, `(.L_x_86) ;  /* 0x000000b000017945 */ /* 0x000fe20003800000 */
[----:B------:R-:W-:Y:S02]  /*3fb0*/  ISETP.LT.OR P1, PT, R27, 0x9, !P1 ;  /* 0x000000091b00780c */ /* 0x000fe40004f21670 */
[----:B------:R-:W-:-:S05]  /*3fc0*/  F2FP.F16.E5M2.UNPACK_B R29, R29 ;  /* 0x0000001dff1d723e */ /* 0x000fca00020004ff */
[----:B------:R-:W-:-:S05]  /*3fd0*/  HADD2.F32 R29, -RZ, R29.H0_H0 ;  /* 0x2000001dff1d7230 */ /* 0x000fca0000004100 */
[----:B------:R-:W-:-:S04]  /*3fe0*/  FMUL R30, R29, R12 ;  /* 0x0000000c1d1e7220 */ /* 0x000fc80000400000 */
[----:B------:R-:W-:Y:S01]  /*3ff0*/  FFMA R30, R23, R7, R30 ;  /* 0x00000007171e7223 */ /* 0x000fe2000000001e */
[----:B------:R-:W-:-:S04]  /*4000*/  PRMT R23, RZ, 0x7610, R23 ;  /* 0x00007610ff177816 */ /* 0x000fc80000000017 */
[----:B------:R-:W-:-:S05]  /*4010*/  F2FP.SATFINITE.E5M2.F32.PACK_AB_MERGE_C R29, RZ, R30, RZ ;  /* 0x0000001eff1d723e */ /* 0x000fca00048060ff */
[----:B------:R0:W-:Y:S01]  /*4020*/  @!P0 STG.E.U8 desc[UR16][R10.64+0x28], R29 ;  /* 0x0000281d0a008986 */ /* 0x0001e2000c101110 */
[----:B------:R-:W-:Y:S05]  /*4030*/  @P1 BRA `(.L_x_87) ;  /* 0x0000000000041947 */ /* 0x000fea0003800000 */
[----:B------:R0:W5:Y:S02]  /*4040*/  LDG.E.U8 R23, desc[UR16][R24.64+0x29] ;  /* 0x0000291018177981 */ /* 0x000164000c1e1100 */
.L_x_87:
[----:B------:R-:W-:Y:S05]  /*4050*/  BSYNC B1 ;  /* 0x0000000000017941 */ /* 0x000fea0003800000 */
.L_x_86:
        /* <DEDUP_REMOVED lines=8> */
[----:B0-----:R-:W-:Y:S02]  /*40e0*/  F2FP.SATFINITE.E5M2.F32.PACK_AB_MERGE_C R29, RZ, R23, RZ ;  /* 0x00000017ff1d723e */ /* 0x001fe400048060ff */
[----:B------:R-:W-:-:S03]  /*40f0*/  PRMT R23, RZ, 0x7610, R23 ;  /* 0x00007610ff177816 */ /* 0x000fc60000000017 */
[----:B------:R0:W-:Y:S01]  /*4100*/  @!P1 STG.E.U8 desc[UR16][R10.64+0x29], R29 ;  /* 0x0000291d0a009986 */ /* 0x0001e2000c101110 */
[----:B------:R-:W-:Y:S05]  /*4110*/  @P2 BRA `(.L_x_89) ;  /* 0x0000000000042947 */ /* 0x000fea0003800000 */
[----:B------:R0:W5:Y:S02]  /*4120*/  LDG.E.U8 R23, desc[UR16][R14.64+0x30] ;  /* 0x000030100e177981 */ /* 0x000164000c1e1100 */
.L_x_89:
[----:B------:R-:W-:Y:S05]  /*4130*/  BSYNC B1 ;  /* 0x0000000000017941 */ /* 0x000fea0003800000 */
.L_x_88:
[----:B-----5:R-:W-:Y:S01]  /*4140*/  LOP3.LUT R23, R23, 0xff, RZ, 0xc0, !PT ;  /* 0x000000ff17177812 */ /* 0x020fe200078ec0ff */
[----:B------:R-:W-:Y:S01]  /*4150*/  BSSY B1, `(.L_x_90) ;  /* 0x000000c000017945 */ /* 0x000fe20003800000 */
[----:B------:R-:W-:Y:S02]  /*4160*/  ISETP.GE.AND P1, PT, R28, 0x32, PT ;  /* 0x000000321c00780c */ /* 0x000fe40003f26270 */
[----:B------:R-:W-:Y:S02]  /*4170*/  F2FP.F16.E5M2.UNPACK_B R23, R23 ;  /* 0x00000017ff17723e */ /* 0x000fe400020004ff */
[----:B------:R-:W-:-:S03]  /*4180*/  ISETP.LT.OR P3, PT, R27, 0x1, !P1 ;  /* 0x000000011b00780c */ /* 0x000fc60004f61670 */
        /* <DEDUP_REMOVED lines=8> */
.L_x_91:
[----:B------:R-:W-:Y:S05]  /*4210*/  BSYNC B1 ;  /* 0x0000000000017941 */ /* 0x000fea0003800000 */
.L_x_90:
[----:B-----5:R-:W-:Y:S01]  /*4220*/  LOP3.LUT R21, R21, 0xff, RZ, 0xc0, !PT ;  /* 0x000000ff15157812 */ /* 0x020fe200078ec0ff */
[----:B------:R-:W-:Y:S01]  /*4230*/  BSSY B1, `(.L_x_92) ;  /* 0x000000b000017945 */ /* 0x000fe20003800000 */
[----:B------:R-:W-:Y:S02]  /*4240*/  ISETP.LT.OR P0, PT, R27, 0x9, !P0 ;  /* 0x000000091b00780c */ /* 0x000fe40004701670 */
[----:B------:R-:W-:-:S05]  /*4250*/  F2FP.F16.E5M2.UNPACK_B R21, R21 ;  /* 0x00000015ff15723e */ /* 0x000fca00020004ff */
        /* <DEDUP_REMOVED lines=8> */
.L_x_93:
[----:B------:R-:W-:Y:S05]  /*42e0*/  BSYNC B1 ;  /* 0x0000000000017941 */ /* 0x000fea0003800000 */
.L_x_92:
        /* <DEDUP_REMOVED lines=12> */
.L_x_95:
[----:B------:R-:W-:Y:S05]  /*43b0*/  BSYNC B1 ;  /* 0x0000000000017941 */ /* 0x000fea0003800000 */
.L_x_94:
        /* <DEDUP_REMOVED lines=13> */
.L_x_97:
[----:B------:R-:W-:Y:S05]  /*4490*/  BSYNC B1 ;  /* 0x0000000000017941 */ /* 0x000fea0003800000 */
.L_x_96:
        /* <DEDUP_REMOVED lines=13> */
.L_x_99:
[----:B------:R-:W-:Y:S05]  /*4570*/  BSYNC B1 ;  /* 0x0000000000017941 */ /* 0x000fea0003800000 */
.L_x_98:
[----:B-----5:R-:W-:Y:S01]  /*4580*/  LOP3.LUT R17, R17, 0xff, RZ, 0xc0, !PT ;  /* 0x000000ff11117812 */ /* 0x020fe200078ec0ff */
[----:B------:R-:W-:Y:S01]  /*4590*/  BSSY B1, `(.L_x_100) ;  /* 0x000000b000017945 */ /* 0x000fe20003800000 */
[----:B------:R-:W-:Y:S02]  /*45a0*/  ISETP.LT.OR P0, PT, R27, 0x9, !P0 ;  /* 0x000000091b00780c */ /* 0x000fe40004701670 */
[----:B------:R-:W-:Y:S02]  /*45b0*/  F2FP.F16.E5M2.UNPACK_B R17, R17 ;  /* 0x00000011ff11723e */ /* 0x000fe400020004ff */
[----:B0-2---:R-:W-:-:S03]  /*45c0*/  PRMT R14, RZ, 0x7610, R14 ;  /* 0x00007610ff0e7816 */ /* 0x005fc6000000000e */
[----:B------:R-:W-:-:S05]  /*45d0*/  HADD2.F32 R17, -RZ, R17.H0_H0 ;  /* 0x20000011ff117230 */ /* 0x000fca0000004100 */
[----:B------:R-:W-:-:S04]  /*45e0*/  FMUL R17, R17, R12 ;  /* 0x0000000c11117220 */ /* 0x000fc80000400000 */
[----:B------:R-:W-:-:S05]  /*45f0*/  FFMA R17, R18, R7, R17 ;  /* 0x0000000712117223 */ /* 0x000fca0000000011 */
[----:B------:R-:W-:-:S05]  /*4600*/  F2FP.SATFINITE.E5M2.F32.PACK_AB_MERGE_C R17, RZ, R17, RZ ;  /* 0x00000011ff11723e */ /* 0x000fca00048060ff */
[----:B------:R0:W-:Y:S01]  /*4610*/  @!P3 STG.E.U8 desc[UR16][R8.64+0x39], R17 ;  /* 0x000039110800b986 */ /* 0x0001e2000c101110 */
[----:B------:R-:W-:Y:S05]  /*4620*/  @P0 BRA `(.L_x_101) ;  /* 0x0000000000040947 */ /* 0x000fea0003800000 */
[----:B------:R2:W5:Y:S02]  /*4630*/  LDG.E.U8 R14, desc[UR16][R24.64+0x38] ;  /* 0x00003810180e7981 */ /* 0x000564000c1e1100 */
.L_x_101:
[----:B------:R-:W-:Y:S05]  /*4640*/  BSYNC B1 ;  /* 0x0000000000017941 */ /* 0x000fea0003800000 */
.L_x_100:
[----:B-----5:R-:W-:Y:S01]  /*4650*/  LOP3.LUT R14, R14, 0xff, RZ, 0xc0, !PT ;  /* 0x000000ff0e0e7812 */ /* 0x020fe200078ec0ff */
[----:B------:R-:W-:Y:S01]  /*4660*/  BSSY B1, `(.L_x_102) ;  /* 0x000000b000017945 */ /* 0x000fe20003800000 */
[----:B------:R-:W-:Y:S02]  /*4670*/  ISETP.LT.OR P1, PT, R27, 0x9, !P1 ;  /* 0x000000091b00780c */ /* 0x000fe40004f21670 */
[----:B------:R-:W-:-:S05]  /*4680*/  F2FP.F16.E5M2.UNPACK_B R14, R14 ;  /* 0x0000000eff0e723e */ /* 0x000fca00020004ff */
[----:B01-3--:R-:W-:-:S05]  /*4690*/  HADD2.F32 R9, -RZ, R14.H0_H0 ;  /* 0x2000000eff097230 */ /* 0x00bfca0000004100 */
[----:B------:R-:W-:-:S04]  /*46a0*/  FMUL R8, R9, R12 ;  /* 0x0000000c09087220 */ /* 0x000fc80000400000 */
[----:B------:R-:W-:-:S05]  /*46b0*/  FFMA R8, R13, R7, R8 ;  /* 0x000000070d087223 */ /* 0x000fca0000000008 */
[----:B------:R-:W-:Y:S02]  /*46c0*/  F2FP.SATFINITE.E5M2.F32.PACK_AB_MERGE_C R9, RZ, R8, RZ ;  /* 0x00000008ff09723e */ /* 0x000fe400048060ff */
[----:B------:R-:W-:-:S03]  /*46d0*/  PRMT R8, RZ, 0x7610, R8 ;  /* 0x00007610ff087816 */ /* 0x000fc60000000008 */
[----:B------:R0:W-:Y:S01]  /*46e0*/  @!P0 STG.E.U8 desc[UR16][R10.64+0x38], R9 ;  /* 0x000038090a008986 */ /* 0x0001e2000c101110 */
[----:B------:R-:W-:Y:S05]  /*46f0*/  @P1 BRA `(.L_x_103) ;  /* 0x0000000000041947 */ /* 0x000fea0003800000 */
[----:B------:R1:W5:Y:S02]  /*4700*/  LDG.E.U8 R8, desc[UR16][R24.64+0x39] ;  /* 0x0000391018087981 */ /* 0x000364000c1e1100 */
.L_x_103:
[----:B------:R-:W-:Y:S05]  /*4710*/  BSYNC B1 ;  /* 0x0000000000017941 */ /* 0x000fea0003800000 */
.L_x_102:
[----:B------:R-:W-:Y:S05]  /*4720*/  @P1 BRA `(.L_x_104) ;  /* 0x0000000800601947 */ /* 0x000fea0003800000 */
[----:B-----5:R-:W-:-:S04]  /*4730*/  LOP3.LUT R8, R8, 0xff, RZ, 0xc0, !PT ;  /* 0x000000ff08087812 */ /* 0x020fc800078ec0ff */
[----:B------:R-:W-:-:S05]  /*4740*/  F2FP.F16.E5M2.UNPACK_B R8, R8 ;  /* 0x00000008ff08723e */ /* 0x000fca00020004ff */
[----:B0-----:R-:W-:-:S05]  /*4750*/  HADD2.F32 R9, -RZ, R8.H0_H0 ;  /* 0x20000008ff097230 */ /* 0x001fca0000004100 */
[----:B------:R-:W-:-:S04]  /*4760*/  FMUL R9, R9, R12 ;  /* 0x0000000c09097220 */ /* 0x000fc80000400000 */
[----:B------:R-:W-:-:S05]  /*4770*/  FFMA R9, R16, R7, R9 ;  /* 0x0000000710097223 */ /* 0x000fca0000000009 */
[----:B------:R-:W-:-:S05]  /*4780*/  F2FP.SATFINITE.E5M2.F32.PACK_AB_MERGE_C R9, RZ, R9, RZ ;  /* 0x00000009ff09723e */ /* 0x000fca00048060ff */
[----:B------:R3:W-:Y:S01]  /*4790*/  STG.E.U8 desc[UR16][R10.64+0x39], R9 ;  /* 0x000039090a007986 */ /* 0x0007e2000c101110 */
[----:B------:R-:W-:Y:S05]  /*47a0*/  BRA `(.L_x_104) ;  /* 0x0000000800407947 */ /* 0x000fea0003800000 */
.L_x_39:
[C---:B------:R-:W-:Y:S01]  /*47b0*/  ISETP.GE.AND P3, PT, R28.reuse, 0x1, PT ;  /* 0x000000011c00780c */ /* 0x040fe20003f66270 */
[-C--:B--2---:R-:W-:Y:S01]  /*47c0*/  FMUL R79, R79, R7.reuse ;  /* 0x000000074f4f7220 */ /* 0x084fe20000400000 */
[----:B------:R-:W-:Y:S01]  /*47d0*/  ISETP.GE.AND P0, PT, R28, 0x2, PT ;  /* 0x000000021c00780c */ /* 0x000fe20003f06270 */
[-C--:B------:R-:W-:Y:S01]  /*47e0*/  FMUL R80, R80, R7.reuse ;  /* 0x0000000750507220 */ /* 0x080fe20000400000 */
[----:B------:R-:W-:Y:S01]  /*47f0*/  ISETP.LT.OR P1, PT, R27, 0x1, !P3 ;  /* 0x000000011b00780c */ /* 0x000fe20005f21670 */
[-C--:B------:R-:W-:Y:S01]  /*4800*/  FMUL R77, R77, R7.reuse ;  /* 0x000000074d4d7220 */ /* 0x080fe20000400000 */
[C---:B------:R-:W-:Y:S01]  /*4810*/  ISETP.LT.OR P2, PT, R27.reuse, 0x1, !P0 ;  /* 0x000000011b00780c */ /* 0x040fe20004741670 */
[-C--:B------:R-:W-:Y:S01]  /*4820*/  FMUL R78, R78, R7.reuse ;  /* 0x000000074e4e7220 */ /* 0x080fe20000400000 */
[----:B------:R-:W-:Y:S01]  /*4830*/  ISETP.LT.OR P3, PT, R27, 0x9, !P3 ;  /* 0x000000091b00780c */ /* 0x000fe20005f61670 */
[----:B------:R-:W-:Y:S01]  /*4840*/  FMUL R75, R75, R7 ;  /* 0x000000074b4b7220 */ /* 0x000fe20000400000 */
[----:B------:R-:W-:Y:S01]  /*4850*/  F2FP.SATFINITE.E5M2.F32.PACK_AB_MERGE_C R79, RZ, R79, RZ ;  /* 0x0000004fff4f723e */ /* 0x000fe200048060ff */
[-C--:B------:R-:W-:Y:S01]  /*4860*/  FMUL R76, R76, R7.reuse ;  /* 0x000000074c4c7220 */ /* 0x080fe20000400000 */
[----:B------:R-:W-:Y:S01]  /*4870*/  F2FP.SATFINITE.E5M2.F32.PACK_AB_MERGE_C R15, RZ, R80, RZ ;  /* 0x00000050ff0f723e */ /* 0x000fe200048060ff */
[----:B------:R-:W-:Y:S01]  /*4880*/  FMUL R74, R74, R7 ;  /* 0x000000074a4a7220 */ /* 0x000fe20000400000 */
[----:B------:R-:W-:Y:S01]  /*4890*/  F2FP.SATFINITE.E5M2.F32.PACK_AB_MERGE_C R77, RZ, R77, RZ ;  /* 0x0000004dff4d723e */ /* 0x000fe200048060ff */
[-C--:B------:R-:W-:Y:S01]  /*48a0*/  FMUL R72, R72, R7.reuse ;  /* 0x0000000748487220 */ /* 0x080fe20000400000 */
[----:B------:R-:W-:Y:S01]  /*48b0*/  ISETP.LT.OR P0, PT, R27, 0x9, !P0 ;  /* 0x000000091b00780c */ /* 0x000fe20004701670 */
[----:B------:R-:W-:Y:S01]  /*48c0*/  @!P1 STG.E.U8 desc[UR16][R8.64], R79 ;  /* 0x0000004f08009986 */ /* 0x000fe2000c101110 */
[C---:B------:R-:W-:Y:S01]  /*48d0*/  ISETP.GE.AND P1, PT, R28.reuse, 0x9, PT ;  /* 0x000000091c00780c */ /* 0x040fe20003f26270 */
[----:B------:R-:W-:Y:S01]  /*48e0*/  FMUL R69, R69, R7 ;  /* 0x0000000745457220 */ /* 0x000fe20000400000 */
[----:B------:R-:W-:Y:S01]  /*48f0*/  F2FP.SATFINITE.E5M2.F32.PACK_AB_MERGE_C R75, RZ, R75, RZ ;  /* 0x0000004bff4b723e */ /* 0x000fe200048060ff */
[----:B------:R0:W-:Y:S01]  /*4900*/  @!P2 STG.E.U8 desc[UR16][R8.64+0x1], R15 ;  /* 0x0000010f0800a986 */ /* 0x0001e2000c101110 */
[----:B------:R-:W-:Y:S01]  /*4910*/  ISETP.GE.AND P2, PT, R28, 0xa, PT ;  /* 0x0000000a1c00780c */ /* 0x000fe20003f46270 */
[-C--:B------:R-:W-:Y:S01]  /*4920*/  FMUL R70, R70, R7.reuse ;  /* 0x0000000746467220 */ /* 0x080fe20000400000 */
[----:B------:R-:W-:Y:S01]  /*4930*/  F2FP.SATFINITE.E5M2.F32.PACK_AB_MERGE_C R25, RZ, R76, RZ ;  /* 0x0000004cff19723e */ /* 0x000fe200048060ff */
[----:B------:R-:W-:Y:S01]  /*4940*/  @!P3 STG.E.U8 desc[UR16][R10.64], R77 ;  /* 0x0000004d0a00b986 */ /* 0x000fe2000c101110 */
[C---:B------:R-:W-:Y:S01]  /*4950*/  ISETP.LT.OR P3, PT, R27.reuse, 0x1, !P1 ;  /* 0x000000011b00780c */ /* 0x040fe20004f61670 */
[-C--:B------:R-:W-:Y:S01]  /*4960*/  FMUL R68, R68, R7.reuse ;  /* 0x0000000744447220 */ /* 0x080fe20000400000 */
[----:B------:R-:W-:Y:S01]  /*4970*/  ISETP.LT.OR P5, PT, R27, 0x1, !P2 ;  /* 0x000000011b00780c */ /* 0x000fe200057a1670 */
[-C--:B------:R-:W-:Y:S01]  /*4980*/  FMUL R67, R67, R7.reuse ;  /* 0x0000000743437220 */ /* 0x080fe20000400000 */
[----:B------:R-:W-:Y:S01]  /*4990*/  ISETP.LT.OR P1, PT, R27, 0x9, !P1 ;  /* 0x000000091b00780c */ /* 0x000fe20004f21670 */
[-C--:B------:R-:W-:Y:S01]  /*49a0*/  FMUL R65, R65, R7.reuse ;  /* 0x0000000741417220 */ /* 0x080fe20000400000 */
[----:B------:R-:W-:Y:S01]  /*49b0*/  F2FP.SATFINITE.E5M2.F32.PACK_AB_MERGE_C R29, RZ, R74, RZ ;  /* 0x0000004aff1d723e */ /* 0x000fe200048060ff */
[-C--:B------:R-:W-:Y:S01]  /*49c0*/  FMUL R66, R66, R7.reuse ;  /* 0x0000000742427220 */ /* 0x080fe20000400000 */
[----:B0-----:R-:W-:Y:S01]  /*49d0*/  F2FP.SATFINITE.E5M2.F32.PACK_AB_MERGE_C R15, RZ, R78, RZ ;  /* 0x0000004eff0f723e */ /* 0x001fe200048060ff */
[-C--:B------:R-:W-:Y:S01]  /*49e0*/  FMUL R64, R64, R7.reuse ;  /* 0x0000000740407220 */ /* 0x080fe20000400000 */
[----:B------:R-:W-:Y:S01]  /*49f0*/  ISETP.LT.OR P2, PT, R27, 0x9, !P2 ;  /* 0x000000091b00780c */ /* 0x000fe20005741670 */
[-C--:B------:R-:W-:Y:S01]  /*4a00*/  FMUL R63, R63, R7.reuse ;  /* 0x000000073f3f7220 */ /* 0x080fe20000400000 */
[----:B------:R-:W-:Y:S01]  /*4a10*/  F2FP.SATFINITE.E5M2.F32.PACK_AB_MERGE_C R31, RZ, R72, RZ ;  /* 0x00000048ff1f723e */ /* 0x000fe200048060ff */
[----:B------:R0:W-:Y:S01]  /*4a20*/  @!P0 STG.E.U8 desc[UR16][R10.64+0x1], R15 ;  /* 0x0000010f0a008986 */ /* 0x0001e2000c101110 */
[C---:B------:R-:W-:Y:S01]  /*4a30*/  ISETP.GE.AND P0, PT, R28.reuse, 0x11, PT ;  /* 0x000000111c00780c */ /* 0x040fe20003f06270 */
[----:B------:R-:W-:Y:S01]  /*4a40*/  FMUL R61, R61, R7 ;  /* 0x000000073d3d7220 */ /* 0x000fe20000400000 */
[----:B------:R-:W-:Y:S01]  /*4a50*/  F2FP.SATFINITE.E5M2.F32.PACK_AB_MERGE_C R69, RZ, R69, RZ ;  /* 0x00000045ff45723e */ /* 0x000fe200048060ff */
[----:B------:R-:W-:Y:S01]  /*4a60*/  @!P3 STG.E.U8 desc[UR16][R8.64+0x8], R75 ;  /* 0x0000084b0800b986 */ /* 0x000fe2000c101110 */
[----:B------:R-:W-:Y:S01]  /*4a70*/  ISETP.GE.AND P3, PT, R28, 0x12, PT ;  /* 0x000000121c00780c */ /* 0x000fe20003f66270 */
[----:B------:R-:W-:Y:S01]  /*4a80*/  FMUL R62, R62, R7 ;  /* 0x000000073e3e7220 */ /* 0x000fe20000400000 */
[----:B------:R-:W-:Y:S01]  /*4a90*/  F2FP.SATFINITE.E5M2.F32.PACK_AB_MERGE_C R67, RZ, R67, RZ ;  /* 0x00000043ff43723e */ /* 0x000fe200048060ff */
[----:B------:R1:W-:Y:S01]  /*4aa0*/  @!P5 STG.E.U8 desc[UR16][R8.64+0x9], R25 ;  /* 0x000009190800d986 */ /* 0x0003e2000c101110 */
[----:B------:R-:W-:Y:S01]  /*4ab0*/  ISETP.LT.OR P5, PT, R27, 0x1, !P3 ;  /* 0x000000011b00780c */ /* 0x000fe20005fa1670 */
[-C--:B------:R-:W-:Y:S01]  /*4ac0*/  FMUL R59, R59, R7.reuse ;  /* 0x000000073b3b7220 */ /* 0x080fe20000400000 */
[C---:B------:R-:W-:Y:S01]  /*4ad0*/  ISETP.LT.OR P3, PT, R27.reuse, 0x9, !P3 ;  /* 0x000000091b00780c */ /* 0x040fe20005f61670 */
[----:B------:R-:W-:Y:S01]  /*4ae0*/  @!P1 STG.E.U8 desc[UR16][R10.64+0x8], R29 ;  /* 0x0000081d0a009986 */ /* 0x000fe2000c101110 */
[----:B------:R-:W-:Y:S01]  /*4af0*/  ISETP.LT.OR P1, PT, R27, 0x1, !P0 ;  /* 0x000000011b00780c */ /* 0x000fe20004721670 */
[-C--:B------:R-:W-:Y:S01]  /*4b00*/  FMUL R60, R60, R7.reuse ;  /* 0x000000073c3c7220 */ /* 0x080fe20000400000 */
[----:B0-----:R-:W-:Y:S01]  /*4b10*/  F2FP.SATFINITE.E5M2.F32.PACK_AB_MERGE_C R15, RZ, R70, RZ ;  /* 0x00000046ff0f723e */ /* 0x001fe200048060ff */
[----:B------:R-:W-:Y:S01]  /*4b20*/  @!P2 STG.E.U8 desc[UR16][R10.64+0x9], R31 ;  /* 0x0000091f0a00a986 */ /* 0x000fe2000c101110 */
[----:B------:R-:W-:Y:S01]  /*4b30*/  ISETP.GE.AND P2, PT, R28, 0x19, PT ;  /* 0x000000191c00780c */ /* 0x000fe20003f46270 */
[-C--:B------:R-:W-:Y:S01]  /*4b40*/  FMUL R57, R57, R7.reuse ;  /* 0x0000000739397220 */ /* 0x080fe20000400000 */
[C---:B------:R-:W-:Y:S01]  /*4b50*/  ISETP.LT.OR P0, PT, R27.reuse, 0x9, !P0 ;  /* 0x000000091b00780c */ /* 0x040fe20004701670 */
[-C--:B------:R-:W-:Y:S01]  /*4b60*/  FMUL R58, R58, R7.reuse ;  /* 0x000000073a3a7220 */ /* 0x080fe20000400000 */
[----:B------:R-:W-:Y:S01]  /*4b70*/  ISETP.LT.OR P6, PT, R27, 0x1, !P2 ;  /* 0x000000011b00780c */ /* 0x000fe200057c1670 */
[----:B------:R0:W-:Y:S01]  /*4b80*/  @!P5 STG.E.U8 desc[UR16][R8.64+0x11], R15 ;  /* 0x0000110f0800d986 */ /* 0x0001e2000c101110 */
[----:B-1----:R-:W-:Y:S01]  /*4b90*/  F2FP.SATFINITE.E5M2.F32.PACK_AB_MERGE_C R25, RZ, R68, RZ ;  /* 0x00000044ff19723e */ /* 0x002fe200048060ff */
[----:B------:R-:W-:Y:S01]  /*4ba0*/  FMUL R56, R56, R7 ;  /* 0x0000000738387220 */ /* 0x000fe20000400000 */
[----:B------:R-:W-:Y:S01]  /*4bb0*/  F2FP.SATFINITE.E5M2.F32.PACK_AB_MERGE_C R65, RZ, R65, RZ ;  /* 0x00000041ff41723e */ /* 0x000fe200048060ff */
[----:B------:R-:W-:Y:S01]  /*4bc0*/  @!P1 STG.E.U8 desc[UR16][R8.64+0x10], R69 ;  /* 0x0000104508009986 */ /* 0x000fe2000c101110 */
[----:B------:R-:W-:Y:S01]  /*4bd0*/  ISETP.GE.AND P1, PT, R28, 0x1a, PT ;  /* 0x0000001a1c00780c */ /* 0x000fe20003f26270 */
[-C--:B------:R-:W-:Y:S01]  /*4be0*/  FMUL R23, R23, R7.reuse ;  /* 0x0000000717177220 */ /* 0x080fe20000400000 */
[C---:B------:R-:W-:Y:S01]  /*4bf0*/  ISETP.LT.OR P2, PT, R27.reuse, 0x9, !P2 ;  /* 0x000000091b00780c */ /* 0x040fe20005741670 */
[----:B------:R1:W-:Y:S01]  /*4c00*/  @!P3 STG.E.U8 desc[UR16][R10.64+0x11], R25 ;  /* 0x000011190a00b986 */ /* 0x0003e2000c101110 */
[----:B------:R-:W-:Y:S01]  /*4c10*/  ISETP.LT.OR P5, PT, R27, 0x1, !P1 ;  /* 0x000000011b00780c */ /* 0x000fe20004fa1670 */
[-C--:B------:R-:W-:Y:S01]  /*4c20*/  FMUL R21, R21, R7.reuse ;  /* 0x0000000715157220 */ /* 0x080fe20000400000 */
[----:B------:R-:W-:Y:S01]  /*4c30*/  ISETP.LT.OR P3, PT, R27, 0x9, !P1 ;  /* 0x000000091b00780c */ /* 0x000fe20004f61670 */
[----:B------:R-:W-:Y:S01]  /*4c40*/  @!P0 STG.E.U8 desc[UR16][R10.64+0x10], R67 ;  /* 0x000010430a008986 */ /* 0x000fe2000c101110 */
[----:B0-----:R-:W-:Y:S01]  /*4c50*/  F2FP.SATFINITE.E5M2.F32.PACK_AB_MERGE_C R15, RZ, R66, RZ ;  /* 0x00000042ff0f723e */ /* 0x001fe200048060ff */
[-C--:B------:R-:W-:Y:S01]  /*4c60*/  FMUL R22, R22, R7.reuse ;  /* 0x0000000716167220 */ /* 0x080fe20000400000 */
[C---:B------:R-:W-:Y:S01]  /*4c70*/  ISETP.GE.AND P0, PT, R28.reuse, 0x21, PT ;  /* 0x000000211c00780c */ /* 0x040fe20003f06270 */
[----:B------:R-:W-:Y:S01]  /*4c80*/  @!P6 STG.E.U8 desc[UR16][R8.64+0x18], R65 ;  /* 0x000018410800e986 */ /* 0x000fe2000c101110 */
[----:B------:R-:W-:Y:S01]  /*4c90*/  ISETP.GE.AND P1, PT, R28, 0x22, PT ;  /* 0x000000221c00780c */ /* 0x000fe20003f26270 */
[-C--:B------:R-:W-:Y:S01]  /*4ca0*/  FMUL R19, R19, R7.reuse ;  /* 0x0000000713137220 */ /* 0x080fe20000400000 */
[C---:B------:R-:W-:Y:S01]  /*4cb0*/  ISETP.LT.OR P6, PT, R27.reuse, 0x1, !P0 ;  /* 0x000000011b00780c */ /* 0x040fe200047c1670 */
[-C--:B------:R-:W-:Y:S01]  /*4cc0*/  FMUL R20, R20, R7.reuse ;  /* 0x0000000714147220 */ /* 0x080fe20000400000 */
[----:B-1----:R-:W-:Y:S01]  /*4cd0*/  F2FP.SATFINITE.E5M2.F32.PACK_AB_MERGE_C R25, RZ, R64, RZ ;  /* 0x00000040ff19723e */ /* 0x002fe200048060ff */
[----:B------:R0:W-:Y:S01]  /*4ce0*/  @!P5 STG.E.U8 desc[UR16][R8.64+0x19], R15 ;  /* 0x0000190f0800d986 */ /* 0x0001e2000c101110 */
[----:B------:R-:W-:Y:S01]  /*4cf0*/  ISETP.LT.OR P5, PT, R27, 0x1, !P1 ;  /* 0x000000011b00780c */ /* 0x000fe20004fa1670 */
[----:B------:R-:W-:Y:S01]  /*4d00*/  FMUL R17, R17, R7 ;  /* 0x0000000711117220 */ /* 0x000fe20000400000 */
[----:B------:R-:W-:Y:S01]  /*4d10*/  F2FP.SATFINITE.E5M2.F32.PACK_AB_MERGE_C R63, RZ, R63, RZ ;  /* 0x0000003fff3f723e */ /* 0x000fe200048060ff */
[----:B------:R1:W-:Y:S01]  /*4d20*/  @!P3 STG.E.U8 desc[UR16][R10.64+0x19], R25 ;  /* 0x000019190a00b986 */ /* 0x0003e2000c101110 */
[----:B------:R-:W-:Y:S01]  /*4d30*/  F2FP.SATFINITE.E5M2.F32.PACK_AB_MERGE_C R61, RZ, R61, RZ ;  /* 0x0000003dff3d723e */ /* 0x000fe200048060ff */
[-C--:B------:R-:W-:Y:S01]  /*4d40*/  FMUL R18, R18, R7.reuse ;  /* 0x0000000712127220 */ /* 0x080fe20000400000 */
[----:B------:R-:W-:Y:S01]  /*4d50*/  F2FP.SATFINITE.E5M2.F32.PACK_AB_MERGE_C R29, RZ, R62, RZ ;  /* 0x0000003eff1d723e */ /* 0x000fe200048060ff */
[----:B------:R-:W-:Y:S01]  /*4d60*/  @!P2 STG.E.U8 desc[UR16][R10.64+0x18], R63 ;  /* 0x0000183f0a00a986 */ /* 0x000fe2000c101110 */
[----:B------:R-:W-:Y:S01]  /*4d70*/  ISETP.LT.OR P3, PT, R27, 0x9, !P1 ;  /* 0x000000091b00780c */ /* 0x000fe20004f61670 */
[-C--:B------:R-:W-:Y:S01]  /*4d80*/  FMUL R13, R13, R7.reuse ;  /* 0x000000070d0d7220 */ /* 0x080fe20000400000 */
[----:B------:R-:W-:Y:S01]  /*4d90*/  ISETP.GE.AND P2, PT, R28, 0x29, PT ;  /* 0x000000291c00780c */ /* 0x000fe20003f46270 */
[----:B------:R-:W-:Y:S01]  /*4da0*/  @!P6 STG.E.U8 desc[UR16][R8.64+0x20], R61 ;  /* 0x0000203d0800e986 */ /* 0x000fe2000c101110 */
[C---:B------:R-:W-:Y:S01]  /*4db0*/  ISETP.LT.OR P0, PT, R27.reuse, 0x9, !P0 ;  /* 0x000000091b00780c */ /* 0x040fe20004701670 */
[----:B------:R-:W-:Y:S01]  /*4dc0*/  FMUL R16, R16, R7 ;  /* 0x0000000710107220 */ /* 0x000fe20000400000 */
[----:B------:R-:W-:Y:S01]  /*4dd0*/  ISETP.GE.AND P1, PT, R28, 0x2a, PT ;  /* 0x0000002a1c00780c */ /* 0x000fe20003f26270 */
[----:B------:R-:W-:Y:S01]  /*4de0*/  @!P5 STG.E.U8 desc[UR16][R8.64+0x21], R29 ;  /* 0x0000211d0800d986 */ /* 0x000fe2000c101110 */
[----:B------:R-:W-:-:S02]  /*4df0*/  ISETP.LT.OR P6, PT, R27, 0x1, !P2 ;  /* 0x000000011b00780c */ /* 0x000fc400057c1670 */
[C---:B------:R-:W-:Y:S02]  /*4e00*/  ISETP.LT.OR P5, PT, R27.reuse, 0x1, !P1 ;  /* 0x000000011b00780c */ /* 0x040fe40004fa1670 */
[----:B------:R-:W-:Y:S02]  /*4e10*/  F2FP.SATFINITE.E5M2.F32.PACK_AB_MERGE_C R59, RZ, R59, RZ ;  /* 0x0000003bff3b723e */ /* 0x000fe400048060ff */
[----:B0-----:R-:W-:Y:S02]  /*4e20*/  F2FP.SATFINITE.E5M2.F32.PACK_AB_MERGE_C R15, RZ, R60, RZ ;  /* 0x0000003cff0f723e */ /* 0x001fe400048060ff */
[----:B------:R-:W-:Y:S01]  /*4e30*/  F2FP.SATFINITE.E5M2.F32.PACK_AB_MERGE_C R57, RZ, R57, RZ ;  /* 0x00000039ff39723e */ /* 0x000fe200048060ff */
[----:B------:R-:W-:Y:S01]  /*4e40*/  @!P0 STG.E.U8 desc[UR16][R10.64+0x20], R59 ;  /* 0x0000203b0a008986 */ /* 0x000fe2000c101110 */
[----:B-1----:R-:W-:Y:S02]  /*4e50*/  F2FP.SATFINITE.E5M2.F32.PACK_AB_MERGE_C R25, RZ, R58, RZ ;  /* 0x0000003aff19723e */ /* 0x002fe400048060ff */
[C---:B------:R-:W-:Y:S01]  /*4e60*/  ISETP.LT.OR P1, PT, R27.reuse, 0x9, !P1 ;  /* 0x000000091b00780c */ /* 0x040fe20004f21670 */
[----:B------:R0:W-:Y:S01]  /*4e70*/  @!P3 STG.E.U8 desc[UR16][R10.64+0x21], R15 ;  /* 0x0000210f0a00b986 */ /* 0x0001e2000c101110 */
[----:B------:R-:W-:-:S02]  /*4e80*/  ISETP.LT.OR P2, PT, R27, 0x9, !P2 ;  /* 0x000000091b00780c */ /* 0x000fc40005741670 */
[C---:B------:R-:W-:Y:S01]  /*4e90*/  ISETP.GE.AND P3, PT, R28.reuse, 0x31, PT ;  /* 0x000000311c00780c */ /* 0x040fe20003f66270 */
[----:B------:R-:W-:Y:S01]  /*4ea0*/  @!P6 STG.E.U8 desc[UR16][R8.64+0x28], R57 ;  /* 0x000028390800e986 */ /* 0x000fe2000c101110 */
[----:B------:R-:W-:Y:S02]  /*4eb0*/  ISETP.GE.AND P0, PT, R28, 0x32, PT ;  /* 0x000000321c00780c */ /* 0x000fe40003f06270 */
[----:B------:R-:W-:Y:S01]  /*4ec0*/  F2FP.SATFINITE.E5M2.F32.PACK_AB_MERGE_C R23, RZ, R23, RZ ;  /* 0x00000017ff17723e */ /* 0x000fe200048060ff */
[----:B------:R1:W-:Y:S01]  /*4ed0*/  @!P5 STG.E.U8 desc[UR16][R8.64+0x29], R25 ;  /* 0x000029190800d986 */ /* 0x0003e2000c101110 */
[C---:B------:R-:W-:Y:S02]  /*4ee0*/  ISETP.LT.OR P5, PT, R27.reuse, 0x1, !P3 ;  /* 0x000000011b00780c */ /* 0x040fe40005fa1670 */
[----:B------:R-:W-:Y:S02]  /*4ef0*/  ISETP.LT.OR P6, PT, R27, 0x1, !P0 ;  /* 0x000000011b00780c */ /* 0x000fe400047c1670 */
[----:B0-----:R-:W-:Y:S01]  /*4f00*/  F2FP.SATFINITE.E5M2.F32.PACK_AB_MERGE_C R15, RZ, R56, RZ ;  /* 0x00000038ff0f723e */ /* 0x001fe200048060ff */
[----:B------:R-:W-:Y:S01]  /*4f10*/  @!P2 STG.E.U8 desc[UR16][R10.64+0x28], R23 ;  /* 0x000028170a00a986 */ /* 0x000fe2000c101110 */
[----:B------:R-:W-:-:S02]  /*4f20*/  F2FP.SATFINITE.E5M2.F32.PACK_AB_MERGE_C R21, RZ, R21, RZ ;  /* 0x00000015ff15723e */ /* 0x000fc400048060ff */
[C---:B------:R-:W-:Y:S01]  /*4f30*/  ISETP.GE.AND P2, PT, R28.reuse, 0x3a, PT ;  /* 0x0000003a1c00780c */ /* 0x040fe20003f46270 */
[----:B------:R0:W-:Y:S01]  /*4f40*/  @!P1 STG.E.U8 desc[UR16][R10.64+0x29], R15 ;  /* 0x0000290f0a009986 */ /* 0x0001e2000c101110 */
[C---:B------:R-:W-:Y:S02]  /*4f50*/  ISETP.LT.OR P1, PT, R27.reuse, 0x9, !P3 ;  /* 0x000000091b00780c */ /* 0x040fe40005f21670 */
[----:B-1----:R-:W-:Y:S01]  /*4f60*/  F2FP.SATFINITE.E5M2.F32.PACK_AB_MERGE_C R25, RZ, R22, RZ ;  /* 0x00000016ff19723e */ /* 0x002fe200048060ff */
[----:B------:R1:W-:Y:S01]  /*4f70*/  @!P5 STG.E.U8 desc[UR16][R8.64+0x30], R21 ;  /* 0x000030150800d986 */ /* 0x0003e2000c101110 */
[----:B------:R-:W-:Y:S02]  /*4f80*/  ISETP.GE.AND P3, PT, R28, 0x39, PT ;  /* 0x000000391c00780c */ /* 0x000fe40003f66270 */
[C---:B------:R-:W-:Y:S01]  /*4f90*/  ISETP.LT.OR P0, PT, R27.reuse, 0x9, !P0 ;  /* 0x000000091b00780c */ /* 0x040fe20004701670 */
[----:B------:R2:W-:Y:S01]  /*4fa0*/  @!P6 STG.E.U8 desc[UR16][R8.64+0x31], R25 ;  /* 0x000031190800e986 */ /* 0x0005e2000c101110 */
[----:B------:R-:W-:-:S02]  /*4fb0*/  ISETP.LT.OR P5, PT, R27, 0x1, !P3 ;  /* 0x000000011b00780c */ /* 0x000fc40005fa1670 */
[C---:B------:R-:W-:Y:S02]  /*4fc0*/  ISETP.LT.OR P6, PT, R27.reuse, 0x1, !P2 ;  /* 0x000000011b00780c */ /* 0x040fe400057c1670 */
[C---:B------:R-:W-:Y:S02]  /*4fd0*/  ISETP.LT.OR P3, PT, R27.reuse, 0x9, !P3 ;  /* 0x000000091b00780c */ /* 0x040fe40005f61670 */
[----:B------:R-:W-:Y:S02]  /*4fe0*/  ISETP.LT.OR P2, PT, R27, 0x9, !P2 ;  /* 0x000000091b00780c */ /* 0x000fe40005741670 */
[----:B------:R-:W-:Y:S02]  /*4ff0*/  F2FP.SATFINITE.E5M2.F32.PACK_AB_MERGE_C R19, RZ, R19, RZ ;  /* 0x00000013ff13723e */ /* 0x000fe400048060ff */
[----:B0-----:R-:W-:Y:S02]  /*5000*/  F2FP.SATFINITE.E5M2.F32.PACK_AB_MERGE_C R15, RZ, R20, RZ ;  /* 0x00000014ff0f723e */ /* 0x001fe400048060ff */
[----:B------:R-:W-:Y:S01]  /*5010*/  F2FP.SATFINITE.E5M2.F32.PACK_AB_MERGE_C R17, RZ, R17, RZ ;  /* 0x00000011ff11723e */ /* 0x000fe200048060ff */
[----:B------:R2:W-:Y:S01]  /*5020*/  @!P1 STG.E.U8 desc[UR16][R10.64+0x30], R19 ;  /* 0x000030130a009986 */ /* 0x0005e2000c101110 */
[----:B-1----:R-:W-:-:S02]  /*5030*/  F2FP.SATFINITE.E5M2.F32.PACK_AB_MERGE_C R21, RZ, R18, RZ ;  /* 0x00000012ff15723e */ /* 0x002fc400048060ff */
[----:B------:R-:W-:Y:S01]  /*5040*/  F2FP.SATFINITE.E5M2.F32.PACK_AB_MERGE_C R13, RZ, R13, RZ ;  /* 0x0000000dff0d723e */ /* 0x000fe200048060ff */
[----:B------:R2:W-:Y:S01]  /*5050*/  @!P0 STG.E.U8 desc[UR16][R10.64+0x31], R15 ;  /* 0x0000310f0a008986 */ /* 0x0005e2000c101110 */
[----:B------:R-:W-:-:S03]  /*5060*/  F2FP.SATFINITE.E5M2.F32.PACK_AB_MERGE_C R23, RZ, R16, RZ ;  /* 0x00000010ff17723e */ /* 0x000fc600048060ff */
[----:B------:R2:W-:Y:S04]  /*5070*/  @!P5 STG.E.U8 desc[UR16][R8.64+0x38], R17 ;  /* 0x000038110800d986 */ /* 0x0005e8000c101110 */
[----:B------:R2:W-:Y:S04]  /*5080*/  @!P6 STG.E.U8 desc[UR16][R8.64+0x39], R21 ;  /* 0x000039150800e986 */ /* 0x0005e8000c101110 */
[----:B------:R2:W-:Y:S04]  /*5090*/  @!P3 STG.E.U8 desc[UR16][R10.64+0x38], R13 ;  /* 0x0000380d0a00b986 */ /* 0x0005e8000c101110 */
[----:B------:R2:W-:Y:S02]  /*50a0*/  @!P2 STG.E.U8 desc[UR16][R10.64+0x39], R23 ;  /* 0x000039170a00a986 */ /* 0x0005e4000c101110 */
.L_x_104:
[----:B------:R-:W-:Y:S05]  /*50b0*/  BSYNC B0 ;  /* 0x0000000000007941 */ /* 0x000fea0003800000 */
.L_x_38:
[----:B------:R-:W-:Y:S01]  /*50c0*/  ULDC UR6, c[0x0][0xc] ;  /* 0x0000030000067ab9 */ /* 0x000fe20000000800 */
[----:B------:R-:W-:Y:S01]  /*50d0*/  ULDC UR7, c[0x0][0x10] ;  /* 0x0000040000077ab9 */ /* 0x000fe20000000800 */
[----:B0-23--:R-:W0:Y:S01]  /*50e0*/  LDC R9, c[0x0][0x14] ;  /* 0x00000500ff097b82 */ /* 0x00de220000000800 */
[----:B------:R-:W-:Y:S01]  /*50f0*/  UIMAD.WIDE.U32 UR6, UR6, UR7, URZ ;  /* 0x00000007060672a5 */ /* 0x000fe2000f8e003f */
[----:B-----5:R-:W-:Y:S01]  /*5100*/  PRMT R8, RZ, 0x7610, R8 ;  /* 0x00007610ff087816 */ /* 0x020fe20000000008 */
[----:B------:R-:W-:Y:S02]  /*5110*/  IMAD.MOV.U32 R15, RZ, RZ, -0x1 ;  /* 0xffffffffff0f7424 */ /* 0x000fe400078e00ff */
[----:B------:R-:W-:Y:S02]  /*5120*/  IMAD.MOV.U32 R73, RZ, RZ, -0x1 ;  /* 0xffffffffff497424 */ /* 0x000fe400078e00ff */
[----:B0-----:R-:W-:-:S04]  /*5130*/  IMAD.WIDE.U32 R4, R9, UR6, R4 ;  /* 0x0000000609047c25 */ /* 0x001fc8000f8e0004 */
[----:B------:R-:W-:Y:S01]  /*5140*/  IMAD R9, R9, UR7, RZ ;  /* 0x0000000709097c24 */ /* 0x000fe2000f8e02ff */
[----:B------:R-:W-:Y:S02]  /*5150*/  ULDC.64 UR6, c[0x0][0x650] ;  /* 0x0001940000067ab9 */ /* 0x000fe40000000a00 */
[----:B------:R-:W-:Y:S01]  /*5160*/  ISETP.GE.U32.AND P0, PT, R4, UR6, PT ;  /* 0x0000000604007c0c */ /* 0x000fe2000bf06070 */
[----:B------:R-:W-:-:S05]  /*5170*/  IMAD.IADD R5, R5, 0x1, R9 ;  /* 0x0000000105057824 */ /* 0x000fca00078e0209 */
[----:B------:R-:W-:-:S13]  /*5180*/  ISETP.GE.U32.AND.EX P0, PT, R5, UR7, PT, P0 ;  /* 0x0000000705007c0c */ /* 0x000fda000bf06100 */
[----:B------:R-:W-:Y:S05]  /*5190*/  @P0 BRA `(.L_x_105) ;  /* 0x0000000400600947 */ /* 0x000fea0003800000 */
[----:B------:R-:W0:Y:S01]  /*51a0*/  S2R R22, SR_CTAID.X ;  /* 0x0000000000167919 */ /* 0x000e220000002500 */
[----:B------:R-:W2:Y:S01]  /*51b0*/  LDC.64 R16, c[0x0][0x628] ;  /* 0x00018a00ff107b82 */ /* 0x000ea20000000a00 */
[----:B------:R-:W-:Y:S01]  /*51c0*/  ULDC UR6, c[0x0][0x150] ;  /* 0x0000540000067ab9 */ /* 0x000fe20000000800 */
[----:B------:R-:W-:Y:S01]  /*51d0*/  IMAD.MOV.U32 R14, RZ, RZ, R4 ;  /* 0x000000ffff0e7224 */ /* 0x000fe200078e0004 */
[----:B-1--4-:R-:W1:Y:S01]  /*51e0*/  S2R R24, SR_CTAID.Y ;  /* 0x0000000000187919 */ /* 0x012e620000002600 */
[----:B------:R-:W-:-:S04]  /*51f0*/  IMAD.MOV.U32 R15, RZ, RZ, R5 ;  /* 0x000000ffff0f7224 */ /* 0x000fc800078e0005 */
[----:B------:R-:W3:Y:S08]  /*5200*/  LDC R25, c[0x0][0x144] ;  /* 0x00005100ff197b82 */ /* 0x000ef00000000800 */
[----:B------:R-:W4:Y:S08]  /*5210*/  LDC R18, c[0x0][0x630] ;  /* 0x00018c00ff127b82 */ /* 0x000f300000000800 */
[----:B------:R-:W1:Y:S01]  /*5220*/  LDC.64 R20, c[0x0][0x620] ;  /* 0x00018800ff147b82 */ /* 0x000e620000000a00 */
[----:B--2---:R-:W-:-:S04]  /*5230*/  ISETP.NE.U32.AND P0, PT, R16, RZ, PT ;  /* 0x000000ff1000720c */ /* 0x004fc80003f05070 */
[----:B------:R-:W-:Y:S02]  /*5240*/  ISETP.NE.AND.EX P0, PT, R17, RZ, PT, P0 ;  /* 0x000000ff1100720c */ /* 0x000fe40003f05300 */
[----:B0-----:R-:W-:-:S05]  /*5250*/  I2FP.F32.U32 R8, R22 ;  /* 0x0000001600087245 */ /* 0x001fca0000201000 */
[----:B------:R-:W-:-:S04]  /*5260*/  FMUL R8, R8, UR6 ;  /* 0x0000000608087c20 */ /* 0x000fc80008400000 */
[----:B------:R0:W2:Y:S02]  /*5270*/  F2I.U32.TRUNC.NTZ R23, R8 ;  /* 0x0000000800177305 */ /* 0x0000a4000020f000 */
[----:B---34-:R-:W-:Y:S05]  /*5280*/  @!P0 BRA `(.L_x_106) ;  /* 0x0000000000288947 */ /* 0x018fea0003800000 */
[----:B------:R-:W3:Y:S02]  /*5290*/  LDC R9, c[0x0][0x634] ;  /* 0x00018d00ff097b82 */ /* 0x000ee40000000800 */
[----:B---3--:R-:W-:-:S05]  /*52a0*/  IADD3 R13, P0, R4, R9, RZ ;  /* 0x00000009040d7210 */ /* 0x008fca0007f1e0ff */
[----:B------:R-:W-:-:S04]  /*52b0*/  IMAD.X R19, RZ, RZ, R5, P0 ;  /* 0x000000ffff137224 */ /* 0x000fc800000e0605 */
[----:B0-----:R-:W-:-:S04]  /*52c0*/  IMAD.WIDE.U32 R8, R19, R16, RZ ;  /* 0x0000001013087225 */ /* 0x001fc800078e00ff */
[----:B------:R-:W-:-:S04]  /*52d0*/  IMAD.WIDE.U32 R10, P0, R13, R17, R8 ;  /* 0x000000110d0a7225 */ /* 0x000fc80007800008 */
[----:B------:R-:W-:-:S04]  /*52e0*/  IMAD.WIDE.U32 R8, R13, R16, RZ ;  /* 0x000000100d087225 */ /* 0x000fc800078e00ff */
[----:B------:R-:W-:Y:S01]  /*52f0*/  IMAD.X R15, RZ, RZ, RZ, P0 ;  /* 0x000000ffff0f7224 */ /* 0x000fe200000e06ff */
[----:B------:R-:W-:Y:S01]  /*5300*/  IADD3 RZ, P0, R9, R10, RZ ;  /* 0x0000000a09ff7210 */ /* 0x000fe20007f1e0ff */
[----:B------:R-:W-:-:S04]  /*5310*/  IMAD.MOV.U32 R14, RZ, RZ, R11 ;  /* 0x000000ffff0e7224 */ /* 0x000fc800078e000b */
[----:B------:R-:W-:-:S08]  /*5320*/  IMAD.WIDE.U32.X R14, R19, R17, R14, P0 ;  /* 0x00000011130e7225 */ /* 0x000fd000000e040e */
.L_x_106:
[----:B------:R-:W3:Y:S01]  /*5330*/  LDC.64 R30, c[0x0][0x640] ;  /* 0x00019000ff1e7b82 */ /* 0x000ee20000000a00 */
[-C--:B------:R-:W-:Y:S01]  /*5340*/  SHF.R.U64 R73, R14, R18.reuse, R15 ;  /* 0x000000120e497219 */ /* 0x080fe2000000120f */
[----:B--2---:R-:W-:Y:S01]  /*5350*/  IMAD.MOV R23, RZ, RZ, -R23 ;  /* 0x000000ffff177224 */ /* 0x004fe200078e0a17 */
[----:B0-----:R-:W-:Y:S01]  /*5360*/  SHF.R.U32.HI R8, RZ, R18, R15 ;  /* 0x00000012ff087219 */ /* 0x001fe2000001160f */
[----:B------:R-:W-:Y:S01]  /*5370*/  ULDC UR6, c[0x0][0x154] ;  /* 0x0000550000067ab9 */ /* 0x000fe20000000800 */
[----:B------:R-:W-:Y:S01]  /*5380*/  IADD3 R11, P0, RZ, -R73, RZ ;  /* 0x80000049ff0b7210 */ /* 0x000fe20007f1e0ff */
[----:B------:R-:W-:Y:S02]  /*5390*/  IMAD R23, R25, R23, R22 ;  /* 0x0000001719177224 */ /* 0x000fe400078e0216 */
[----:B------:R-:W0:Y:S01]  /*53a0*/  LDC R14, c[0x0][0x618] ;  /* 0x00018600ff0e7b82 */ /* 0x000e220000000800 */
[----:B------:R-:W-:Y:S02]  /*53b0*/  IMAD.MOV.U32 R13, RZ, RZ, 0x1 ;  /* 0x00000001ff0d7424 */ /* 0x000fe400078e00ff */
[----:B------:R-:W-:-:S04]  /*53c0*/  IMAD.X R9, RZ, RZ, ~R8, P0 ;  /* 0x000000ffff097224 */ /* 0x000fc800000e0e08 */
[-C--:B-1----:R-:W-:Y:S01]  /*53d0*/  IMAD R10, R9, R20.reuse, RZ ;  /* 0x00000014090a7224 */ /* 0x082fe200078e02ff */
[----:B------:R-:W1:Y:S01]  /*53e0*/  LDC R26, c[0x0][0x608] ;  /* 0x00018200ff1a7b82 */ /* 0x000e620000000800 */
[----:B------:R-:W-:-:S04]  /*53f0*/  IMAD.WIDE.U32 R8, R11, R20, R4 ;  /* 0x000000140b087225 */ /* 0x000fc800078e0004 */
[----:B------:R-:W-:Y:S01]  /*5400*/  IMAD R11, R11, R21, R10 ;  /* 0x000000150b0b7224 */ /* 0x000fe200078e020a */
[----:B------:R-:W-:Y:S02]  /*5410*/  I2FP.F32.U32 R10, R24 ;  /* 0x00000018000a7245 */ /* 0x000fe40000201000 */
[----:B------:R-:W2:Y:S01]  /*5420*/  LDC R28, c[0x0][0x658] ;  /* 0x00019600ff1c7b82 */ /* 0x000ea20000000800 */
[----:B------:R-:W-:Y:S01]  /*5430*/  IMAD.IADD R9, R9, 0x1, R11 ;  /* 0x0000000109097824 */ /* 0x000fe200078e020b */
[----:B---3--:R-:W-:Y:S01]  /*5440*/  ISETP.NE.U32.AND P0, PT, R30, RZ, PT ;  /* 0x000000ff1e00720c */ /* 0x008fe20003f05070 */
[----:B------:R-:W-:Y:S01]  /*5450*/  FMUL R10, R10, UR6 ;  /* 0x000000060a0a7c20 */ /* 0x000fe20008400000 */
[----:B------:R-:W-:Y:S02]  /*5460*/  IMAD.MOV.U32 R11, RZ, RZ, -0x1 ;  /* 0xffffffffff0b7424 */ /* 0x000fe400078e00ff */
[----:B------:R-:W-:Y:S01]  /*5470*/  ISETP.NE.AND.EX P0, PT, R31, RZ, PT, P0 ;  /* 0x000000ff1f00720c */ /* 0x000fe20003f05300 */
[----:B------:R3:W4:Y:S01]  /*5480*/  F2I.U32.TRUNC.NTZ R19, R10 ;  /* 0x0000000a00137305 */ /* 0x000722000020f000 */
[----:B------:R-:W3:Y:S01]  /*5490*/  LDC R21, c[0x0][0x148] ;  /* 0x00005200ff157b82 */ /* 0x000ee20000000800 */
[----:B0-----:R-:W-:-:S02]  /*54a0*/  SHF.R.U64 R18, R8, R14, R9 ;  /* 0x0000000e08127219 */ /* 0x001fc40000001209 */
[----:B------:R-:W-:-:S05]  /*54b0*/  SHF.R.U32.HI R9, RZ, R14, R9 ;  /* 0x0000000eff097219 */ /* 0x000fca0000011609 */
[----:B------:R-:W0:Y:S01]  /*54c0*/  LDC R22, c[0x0][0x600] ;  /* 0x00018000ff167b82 */ /* 0x000e220000000800 */
[-CC-:B-1----:R-:W-:Y:S02]  /*54d0*/  SHF.R.U64 R16, R18, R26.reuse, R9.reuse ;  /* 0x0000001a12107219 */ /* 0x182fe40000001209 */
[----:B------:R-:W-:-:S05]  /*54e0*/  SHF.R.U32.HI R9, RZ, R26, R9 ;  /* 0x0000001aff097219 */ /* 0x000fca0000011609 */
[----:B------:R-:W1:Y:S01]  /*54f0*/  LDC R27, c[0x0][0x648] ;  /* 0x00019200ff1b7b82 */ /* 0x000e620000000800 */
[-CC-:B--2---:R-:W-:Y:S02]  /*5500*/  SHF.R.U64 R20, R16, R28.reuse, R9.reuse ;  /* 0x0000001c10147219 */ /* 0x184fe40000001209 */
[-C--:B------:R-:W-:Y:S02]  /*5510*/  SHF.L.U32 R11, R11, R28.reuse, RZ ;  /* 0x0000001c0b0b7219 */ /* 0x080fe400000006ff */
[-C--:B------:R-:W-:Y:S01]  /*5520*/  SHF.R.U32.HI R9, RZ, R28.reuse, R9 ;  /* 0x0000001cff097219 */ /* 0x080fe20000011609 */
[----:B------:R-:W-:Y:S01]  /*5530*/  IMAD.MOV.U32 R8, RZ, RZ, R20 ;  /* 0x000000ffff087224 */ /* 0x000fe200078e0014 */
[----:B------:R-:W-:Y:S01]  /*5540*/  SHF.L.U32 R26, R13, R28, RZ ;  /* 0x0000001c0d1a7219 */ /* 0x000fe200000006ff */
[----:B------:R-:W2:Y:S01]  /*5550*/  LDC R29, c[0x0][0x638] ;  /* 0x00018e00ff1d7b82 */ /* 0x000ea20000000800 */
[----:B------:R-:W-:-:S07]  /*5560*/  LOP3.LUT R25, RZ, R11, RZ, 0x33, !PT ;  /* 0x0000000bff197212 */ /* 0x000fce00078e33ff */
[----:B------:R-:W0:Y:S01]  /*5570*/  LDC R32, c[0x0][0x610] ;  /* 0x00018400ff207b82 */ /* 0x000e220000000800 */
[----:B----4-:R-:W-:Y:S05]  /*5580*/  @!P0 BRA `(.L_x_107) ;  /* 0x0000000000288947 */ /* 0x010fea0003800000 */
[----:B------:R-:W4:Y:S02]  /*5590*/  LDC R13, c[0x0][0x64c] ;  /* 0x00019300ff0d7b82 */ /* 0x000f240000000800 */
[----:B----4-:R-:W-:-:S05]  /*55a0*/  IADD3 R13, P0, R20, R13, RZ ;  /* 0x0000000d140d7210 */ /* 0x010fca0007f1e0ff */
[----:B------:R-:W-:-:S04]  /*55b0*/  IMAD.X R17, RZ, RZ, R9, P0 ;  /* 0x000000ffff117224 */ /* 0x000fc800000e0609 */
[----:B------:R-:W-:-:S04]  /*55c0*/  IMAD.WIDE.U32 R8, R17, R30, RZ ;  /* 0x0000001e11087225 */ /* 0x000fc800078e00ff */
[----:B---3--:R-:W-:-:S04]  /*55d0*/  IMAD.WIDE.U32 R10, P0, R13, R31, R8 ;  /* 0x0000001f0d0a7225 */ /* 0x008fc80007800008 */
[----:B------:R-:W-:-:S04]  /*55e0*/  IMAD.WIDE.U32 R8, R13, R30, RZ ;  /* 0x0000001e0d087225 */ /* 0x000fc800078e00ff */
[----:B------:R-:W-:Y:S01]  /*55f0*/  IMAD.X R15, RZ, RZ, RZ, P0 ;  /* 0x000000ffff0f7224 */ /* 0x000fe200000e06ff */
[----:B------:R-:W-:Y:S01]  /*5600*/  IADD3 RZ, P0, R9, R10, RZ ;  /* 0x0000000a09ff7210 */ /* 0x000fe20007f1e0ff */
[----:B------:R-:W-:-:S04]  /*5610*/  IMAD.MOV.U32 R14, RZ, RZ, R11 ;  /* 0x000000ffff0e7224 */ /* 0x000fc800078e000b */
[----:B------:R-:W-:-:S08]  /*5620*/  IMAD.WIDE.U32.X R8, R17, R31, R14, P0 ;  /* 0x0000001f11087225 */ /* 0x000fd000000e040e */
.L_x_107:
[----:B-1----:R-:W-:Y:S01]  /*5630*/  SHF.R.U64 R8, R8, R27, R9 ;  /* 0x0000001b08087219 */ /* 0x002fe20000001209 */
[----:B0-----:R-:W-:Y:S01]  /*5640*/  VIADD R13, R22, 0xffffffff ;  /* 0xffffffff160d7836 */ /* 0x001fe20000000000 */
[----:B------:R-:W-:Y:S01]  /*5650*/  LOP3.LUT R11, R16, R25, RZ, 0xc0, !PT ;  /* 0x00000019100b7212 */ /* 0x000fe200078ec0ff */
[----:B------:R-:W-:Y:S02]  /*5660*/  IMAD.MOV R19, RZ, RZ, -R19 ;  /* 0x000000ffff137224 */ /* 0x000fe400078e0a13 */
[----:B------:R-:W-:Y:S02]  /*5670*/  IMAD.MOV R9, RZ, RZ, -R8 ;  /* 0x000000ffff097224 */ /* 0x000fe400078e0a08 */
[----:B------:R-:W-:Y:S01]  /*5680*/  IMAD R26, R26, R8, R11 ;  /* 0x000000081a1a7224 */ /* 0x000fe200078e020b */
[----:B------:R-:W-:Y:S01]  /*5690*/  LOP3.LUT R11, R18, R13, RZ, 0xc0, !PT ;  /* 0x0000000d120b7212 */ /* 0x000fe200078ec0ff */
[----:B---3--:R-:W-:Y:S02]  /*56a0*/  @P4 IMAD R23, R21, R19, R24 ;  /* 0x0000001315174224 */ /* 0x008fe400078e0218 */
[----:B--2---:R-:W-:-:S02]  /*56b0*/  IMAD R8, R9, R29, R20 ;  /* 0x0000001d09087224 */ /* 0x004fc400078e0214 */
[----:B------:R-:W-:Y:S02]  /*56c0*/  IMAD R26, R26, R32, R23 ;  /* 0x000000201a1a7224 */ /* 0x000fe400078e0217 */
[----:B------:R-:W-:Y:S02]  /*56d0*/  IMAD R9, R8, R22, R11 ;  /* 0x0000001608097224 */ /* 0x000fe400078e020b */
[----:B------:R-:W-:-:S03]  /*56e0*/  IMAD.MOV.U32 R10, RZ, RZ, 0x1 ;  /* 0x00000001ff0a7424 */ /* 0x000fc600078e00ff */
[----:B------:R-:W-:Y:S02]  /*56f0*/  SEL R15, R9, R26, !P4 ;  /* 0x0000001a090f7207 */ /* 0x000fe40006000000 */
[----:B------:R-:W-:Y:S02]  /*5700*/  PRMT R8, R10, 0x7610, R8 ;  /* 0x000076100a087816 */ /* 0x000fe40000000008 */
[----:B------:R-:W-:-:S07]  /*5710*/  SEL R26, R26, R9, !P4 ;  /* 0x000000091a1a7207 */ /* 0x000fce0006000000 */
.L_x_105:
[----:B------:R-:W-:Y:S01]  /*5720*/  LOP3.LUT P0, RZ, R8, 0xff, RZ, 0xc0, !PT ;  /* 0x000000ff08ff7812 */ /* 0x000fe2000780c0ff */
[----:B------:R-:W-:-:S12]  /*5730*/  IMAD.MOV.U32 R71, RZ, RZ, R26 ;  /* 0x000000ffff477224 */ /* 0x000fd800078e001a */
[----:B------:R-:W-:Y:S05]  /*5740*/  @P0 BRA `(.L_x_108) ;  /* 0xffffffb800d00947 */ /* 0x000fea000383ffff */
[----:B------:R-:W-:Y:S05]  /*5750*/  EXIT ;  /* 0x000000000000794d */ /* 0x000fea0003800000 */
.L_x_8:
[----:B0-----:R-:W-:Y:S01]  /*5760*/  ULDC.64 UR4, c[0x0][0x650] ;  /* 0x0001940000047ab9 */ /* 0x001fe20000000a00 */
        /* <DEDUP_REMOVED lines=25> */
.L_x_110:
[----:B------:R-:W0:Y:S01]  /*5900*/  LDC.64 R28, c[0x0][0x640] ;  /* 0x00019000ff1c7b82 */ /* 0x000e220000000a00 */
[-CC-:B------:R-:W-:Y:S01]  /*5910*/  SHF.R.U64 R21, R16, R6.reuse, R17.reuse ;  /* 0x0000000610157219 */ /* 0x180fe20000001211 */
[----:B------:R-:W-:Y:S01]  /*5920*/  IMAD.MOV.U32 R31, RZ, RZ, 0x1 ;  /* 0x00000001ff1f7424 */ /* 0x000fe200078e00ff */
[----:B------:R-:W-:Y:S02]  /*5930*/  SHF.R.U32.HI R3, RZ, R6, R17 ;  /* 0x00000006ff037219 */ /* 0x000fe40000011611 */
[----:B------:R-:W-:-:S03]  /*5940*/  IADD3 R15, P0, RZ, -R21, RZ ;  /* 0x80000015ff0f7210 */ /* 0x000fc60007f1e0ff */
[----:B------:R-:W1:Y:S02]  /*5950*/  LDC R14, c[0x0][0x618] ;  /* 0x00018600ff0e7b82 */ /* 0x000e640000000800 */
[----:B------:R-:W-:Y:S02]  /*5960*/  IMAD.X R3, RZ, RZ, ~R3, P0 ;  /* 0x000000ffff037224 */ /* 0x000fe400000e0e03 */
[----:B------:R-:W-:-:S04]  /*5970*/  IMAD.WIDE.U32 R12, R15, R22, R4 ;  /* 0x000000160f0c7225 */ /* 0x000fc800078e0004 */
[----:B------:R-:W2:Y:S01]  /*5980*/  LDC R16, c[0x0][0x608] ;  /* 0x00018200ff107b82 */ /* 0x000ea20000000800 */
[----:B------:R-:W-:-:S04]  /*5990*/  IMAD R6, R3, R22, RZ ;  /* 0x0000001603067224 */ /* 0x000fc800078e02ff */
[----:B------:R-:W-:-:S03]  /*59a0*/  IMAD R3, R15, R23, R6 ;  /* 0x000000170f037224 */ /* 0x000fc600078e0206 */
[----:B------:R-:W3:Y:S01]  /*59b0*/  LDC R26, c[0x0][0x658] ;  /* 0x00019600ff1a7b82 */ /* 0x000ee20000000800 */
[----:B------:R-:W-:Y:S01]  /*59c0*/  IMAD.IADD R3, R13, 0x1, R3 ;  /* 0x000000010d037824 */ /* 0x000fe200078e0203 */
[----:B0-----:R-:W-:Y:S01]  /*59d0*/  ISETP.NE.U32.AND P0, PT, R28, RZ, PT ;  /* 0x000000ff1c00720c */ /* 0x001fe20003f05070 */
[----:B------:R-:W-:-:S03]  /*59e0*/  IMAD.MOV.U32 R13, RZ, RZ, -0x1 ;  /* 0xffffffffff0d7424 */ /* 0x000fc600078e00ff */
        /* <DEDUP_REMOVED lines=25> */
.L_x_111:
[----:B-1----:R-:W-:Y:S01]  /*5b80*/  SHF.R.U64 R6, R12, R25, R13 ;  /* 0x000000190c067219 */ /* 0x002fe2000000120d */
[----:B0-----:R-:W-:Y:S01]  /*5b90*/  VIADD R13, R24, 0xffffffff ;  /* 0xffffffff180d7836 */ /* 0x001fe20000000000 */
[----:B------:R-:W-:Y:S01]  /*5ba0*/  SHF.L.U32 R9, R31, R26, RZ ;  /* 0x0000001a1f097219 */ /* 0x000fe200000006ff */
[----:B------:R-:W-:Y:S01]  /*5bb0*/  @P4 IMAD R10, R11, R20, R8 ;  /* 0x000000140b0a4224 */ /* 0x000fe200078e0208 */
[----:B------:R-:W-:Y:S01]  /*5bc0*/  LOP3.LUT R3, R22, R33, RZ, 0xc0, !PT ;  /* 0x0000002116037212 */ /* 0x000fe200078ec0ff */
[----:B------:R-:W-:Y:S01]  /*5bd0*/  IMAD.MOV R12, RZ, RZ, -R6 ;  /* 0x000000ffff0c7224 */ /* 0x000fe200078e0a06 */
[----:B------:R-:W-:Y:S01]  /*5be0*/  LOP3.LUT R18, R18, R13, RZ, 0xc0, !PT ;  /* 0x0000000d12127212 */ /* 0x000fe200078ec0ff */
[----:B------:R-:W-:Y:S02]  /*5bf0*/  IMAD.MOV.U32 R16, RZ, RZ, R21 ;  /* 0x000000ffff107224 */ /* 0x000fe400078e0015 */
[----:B------:R-:W-:Y:S02]  /*5c00*/  IMAD R9, R9, R6, R3 ;  /* 0x0000000609097224 */ /* 0x000fe400078e0203 */
[----:B--2---:R-:W-:-:S02]  /*5c10*/  IMAD R3, R12, R27, R23 ;  /* 0x0000001b0c037224 */ /* 0x004fc400078e0217 */
[----:B---3--:R-:W-:Y:S02]  /*5c20*/  IMAD R10, R9, R30, R10 ;  /* 0x0000001e090a7224 */ /* 0x008fe400078e020a */
[----:B------:R-:W-:Y:S02]  /*5c30*/  IMAD.MOV.U32 R6, RZ, RZ, 0x1 ;  /* 0x00000001ff067424 */ /* 0x000fe400078e00ff */
[----:B------:R-:W-:-:S03]  /*5c40*/  IMAD R9, R3, R24, R18 ;  /* 0x0000001803097224 */ /* 0x000fc600078e0212 */
[----:B------:R-:W-:Y:S02]  /*5c50*/  PRMT R3, R6, 0x7610, R3 ;  /* 0x0000761006037816 */ /* 0x000fe40000000003 */
[----:B------:R-:W-:Y:S02]  /*5c60*/  SEL R6, R9, R10, !P4 ;  /* 0x0000000a09067207 */ /* 0x000fe40006000000 */
[----:B------:R-:W-:-:S07]  /*5c70*/  SEL R18, R10, R9, !P4 ;  /* 0x000000090a127207 */ /* 0x000fce0006000000 */
.L_x_109:
[----:B------:R-:W-:-:S08]  /*5c80*/  NOP ;  /* 0x0000000000007918 */ /* 0x000fd00000000000 */
[----:B------:R-:W0:-:S00]  /*5c90*/  USETMAXREG.DEALLOC.CTAPOOL 0x28 ;  /* 0x00000028000079c8 */ /* 0x000e0000080e0500 */
[----:B0-----:R-:W-:-:S13]  /*5ca0*/  ISETP.NE.AND P0, PT, R7, RZ, PT ;  /* 0x000000ff0700720c */ /* 0x001fda0003f05270 */
[----:B------:R-:W-:Y:S05]  /*5cb0*/  @P0 EXIT ;  /* 0x000000000000094d */ /* 0x000fea0003800000 */
[----:B------:R-:W-:Y:S01]  /*5cc0*/  LOP3.LUT P0, RZ, R3, 0xff, RZ, 0xc0, !PT ;  /* 0x000000ff03ff7812 */ /* 0x000fe2000780c0ff */
[----:B------:R-:W-:Y:S02]  /*5cd0*/  IMAD.MOV.U32 R3, RZ, RZ, 0x1 ;  /* 0x00000001ff037424 */ /* 0x000fe400078e00ff */
[----:B------:R-:W-:-:S10]  /*5ce0*/  IMAD.MOV.U32 R17, RZ, RZ, RZ ;  /* 0x000000ffff117224 */ /* 0x000fd400078e00ff */
[----:B------:R-:W-:Y:S05]  /*5cf0*/  @!P0 BRA `(.L_x_112) ;  /* 0x0000000c003c8947 */ /* 0x000fea0003800000 */
[----:B------:R-:W0:Y:S01]  /*5d00*/  LDC R3, c[0x0][0x28c] ;  /* 0x0000a300ff037b82 */ /* 0x000e220000000800 */
[----:B------:R-:W1:Y:S01]  /*5d10*/  S2R R12, SR_CgaCtaId ;  /* 0x00000000000c7919 */ /* 0x000e620000008800 */
[----:B------:R-:W-:Y:S01]  /*5d20*/  ULDC UR5, c[0x0][0x658] ;  /* 0x0001960000057ab9 */ /* 0x000fe20000000800 */
[----:B------:R-:W-:Y:S01]  /*5d30*/  UMOV UR7, 0xffffffff ;  /* 0xffffffff00077882 */ /* 0x000fe20000000000 */
[----:B------:R-:W-:Y:S01]  /*5d40*/  ULDC UR6, c[0x0][0xc] ;  /* 0x0000030000067ab9 */ /* 0x000fe20000000800 */
[----:B------:R-:W-:Y:S01]  /*5d50*/  USHF.L.U32 UR8, UR7, UR5, URZ ;  /* 0x0000000507087299 */ /* 0x000fe2000800063f */
[----:B------:R-:W-:Y:S01]  /*5d60*/  BSSY B0, `(.L_x_112) ;  /* 0x00000c8000007945 */ /* 0x000fe20003800000 */
[----:B------:R-:W-:Y:S01]  /*5d70*/  UMOV UR9, 0x1 ;  /* 0x0000000100097882 */ /* 0x000fe20000000000 */
[----:B------:R-:W-:Y:S01]  /*5d80*/  ULDC UR7, c[0x0][0x10] ;  /* 0x0000040000077ab9 */ /* 0x000fe20000000800 */
[----:B------:R-:W-:Y:S01]  /*5d90*/  USHF.L.U32 UR18, UR9, UR5, URZ ;  /* 0x0000000509127299 */ /* 0x000fe2000800063f */
[----:B------:R-:W-:Y:S01]  /*5da0*/  IMAD.MOV.U32 R14, RZ, RZ, 0x1 ;  /* 0x00000001ff0e7424 */ /* 0x000fe200078e00ff */
[----:B------:R-:W-:Y:S01]  /*5db0*/  UIMAD.WIDE.U32 UR6, UR6, UR7, URZ ;  /* 0x00000007060672a5 */ /* 0x000fe2000f8e003f */
[----:B------:R-:W-:Y:S01]  /*5dc0*/  LOP3.LUT R15, R2, 0x2, RZ, 0xfc, !PT ;  /* 0x00000002020f7812 */ /* 0x000fe200078efcff */
[----:B------:R-:W-:Y:S01]  /*5dd0*/  ULDC UR5, c[0x0][0x14] ;  /* 0x0000050000057ab9 */ /* 0x000fe20000000800 */
[----:B------:R-:W-:Y:S01]  /*5de0*/  IMAD.MOV.U32 R17, RZ, RZ, RZ ;  /* 0x000000ffff117224 */ /* 0x000fe200078e00ff */
[----:B------:R-:W-:-:S02]  /*5df0*/  UIMAD.WIDE.U32 UR20, UR6, UR5, URZ ;  /* 0x00000005061472a5 */ /* 0x000fc4000f8e003f */
[----:B------:R-:W-:Y:S01]  /*5e00*/  UIMAD UR13, UR7, UR5, URZ ;  /* 0x00000005070d72a4 */ /* 0x000fe2000f8e023f */
[----:B------:R-:W-:Y:S01]  /*5e10*/  ULDC UR4, c[0x0][0x600] ;  /* 0x0001800000047ab9 */ /* 0x000fe20000000800 */
[----:B------:R-:W-:Y:S02]  /*5e20*/  ULOP3.LUT UR17, URZ, UR8, URZ, 0x33, !UPT ;  /* 0x000000083f117292 */ /* 0x000fe4000f8e333f */
[----:B------:R-:W-:Y:S01]  /*5e30*/  UIADD3 UR4, UR4, -0x1, URZ ;  /* 0xffffffff04047890 */ /* 0x000fe2000fffe03f */
[----:B0-----:R-:W-:Y:S01]  /*5e40*/  VIADD R3, R3, 0x7f ;  /* 0x0000007f03037836 */ /* 0x001fe20000000000 */
[----:B------:R-:W-:Y:S01]  /*5e50*/  UIADD3 UR13, UR21, UR13, URZ ;  /* 0x0000000d150d7290 */ /* 0x000fe2000fffe03f */
[----:B------:R-:W-:-:S03]  /*5e60*/  ULDC.64 UR22, c[0x0][0x198] ;  /* 0x0000660000167ab9 */ /* 0x000fc60000000a00 */
[----:B------:R-:W-:-:S04]  /*5e70*/  SHF.R.S32.HI R8, RZ, 0x1f, R3 ;  /* 0x0000001fff087819 */ /* 0x000fc80000011403 */
[----:B------:R-:W-:Y:S01]  /*5e80*/  LEA.HI R8, R8, R3, RZ, 0x7 ;  /* 0x0000000308087211 */ /* 0x000fe200078f38ff */
[C---:B-1----:R-:W-:Y:S02]  /*5e90*/  IMAD.SHL.U32 R11, R12.reuse, 0x8, RZ ;  /* 0x000000080c0b7824 */ /* 0x042fe400078e00ff */
[----:B------:R-:W-:Y:S01]  /*5ea0*/  IMAD.SHL.U32 R12, R12, 0x400, RZ ;  /* 0x000004000c0c7824 */ /* 0x000fe200078e00ff */
[----:B------:R-:W-:Y:S01]  /*5eb0*/  SHF.R.S32.HI R10, RZ, 0x7, R8 ;  /* 0x00000007ff0a7819 */ /* 0x000fe20000011408 */
[----:B------:R-:W-:Y:S01]  /*5ec0*/  IMAD.MOV.U32 R3, RZ, RZ, 0x1 ;  /* 0x00000001ff037424 */ /* 0x000fe200078e00ff */
[----:B------:R-:W-:Y:S02]  /*5ed0*/  LOP3.LUT R11, R11, 0x38, RZ, 0xc0, !PT ;  /* 0x000000380b0b7812 */ /* 0x000fe400078ec0ff */
[----:B------:R-:W-:Y:S01]  /*5ee0*/  LOP3.LUT R12, R12, 0x1c00, RZ, 0xc0, !PT ;  /* 0x00001c000c0c7812 */ /* 0x000fe200078ec0ff */
[----:B------:R-:W-:-:S07]  /*5ef0*/  VIADD R13, R10, 0x1 ;  /* 0x000000010a0d7836 */ /* 0x000fce0000000000 */
.L_x_123:
[----:B------:R-:W-:-:S03]  /*5f00*/  UMOV UR5, 0xffffffff ;  /* 0xffffffff00057882 */ /* 0x000fc60000000000 */
[----:B------:R-:W-:Y:S05]  /*5f10*/  BRA.DIV UR5, `(.L_x_113) ;  /* 0x0000001205587947 */ /* 0x000fea000b800000 */
[----:B------:R-:W-:-:S13]  /*5f20*/  ELECT P0, URZ, PT ;  /* 0x00000000003f782f */ /* 0x000fda0003800000 */
.L_x_139:
[----:B------:R-:W0:Y:S01]  /*5f30*/  LDC R7, c[0x0][0x28c] ;  /* 0x0000a300ff077b82 */ /* 0x000e220000000800 */
[----:B------:R-:W-:Y:S01]  /*5f40*/  BSSY B1, `(.L_x_114) ;  /* 0x0000038000017945 */ /* 0x000fe20003800000 */
[----:B0-----:R-:W-:-:S13]  /*5f50*/  ISETP.LT.OR P0, PT, R7, 0x1, !P0 ;  /* 0x000000010700780c */ /* 0x001fda0004701670 */
[----:B------:R-:W-:Y:S05]  /*5f60*/  @P0 BRA `(.L_x_115) ;  /* 0x0000000000d40947 */ /* 0x000fea0003800000 */
[----:B------:R-:W-:Y:S02]  /*5f70*/  IMAD R20, R6, 0x40, R11 ;  /* 0x0000004006147824 */ /* 0x000fe400078e020b */
[----:B------:R-:W-:Y:S02]  /*5f80*/  IMAD.SHL.U32 R19, R18, 0x80, RZ ;  /* 0x0000008012137824 */ /* 0x000fe400078e00ff */
[----:B------:R-:W-:Y:S02]  /*5f90*/  IMAD.MOV.U32 R23, RZ, RZ, RZ ;  /* 0x000000ffff177224 */ /* 0x000fe400078e00ff */
[----:B------:R-:W-:Y:S02]  /*5fa0*/  IMAD.MOV.U32 R6, RZ, RZ, R13 ;  /* 0x000000ffff067224 */ /* 0x000fe400078e000d */
[----:B------:R-:W-:Y:S02]  /*5fb0*/  IMAD.MOV.U32 R7, RZ, RZ, R3 ;  /* 0x000000ffff077224 */ /* 0x000fe400078e0003 */
[----:B------:R-:W-:-:S07]  /*5fc0*/  IMAD.MOV.U32 R9, RZ, RZ, R17 ;  /* 0x000000ffff097224 */ /* 0x000fce00078e0011 */
.L_x_118:
[----:B------:R-:W0:Y:S01]  /*5fd0*/  S2R R21, SR_CgaCtaId ;  /* 0x0000000000157919 */ /* 0x000e220000008800 */
[----:B------:R-:W-:Y:S02]  /*5fe0*/  MOV R8, 0x400 ;  /* 0x0000040000087802 */ /* 0x000fe40000000f00 */
[----:B------:R-:W-:-:S13]  /*5ff0*/  LOP3.LUT P1, RZ, R0, 0x7f, RZ, 0xc0, !PT ;  /* 0x0000007f00ff7812 */ /* 0x000fda000782c0ff */
[----:B------:R-:W1:Y:S01]  /*6000*/  @!P1 LDC R18, c[0x0][0x500] ;  /* 0x00014000ff129b82 */ /* 0x000e620000000800 */
[----:B0-----:R-:W-:Y:S02]  /*6010*/  LEA R22, R21, R8, 0x18 ;  /* 0x0000000815167211 */ /* 0x001fe400078ec0ff */
[----:B------:R-:W-:-:S03]  /*6020*/  SHF.L.U32 R8, R7, 0x1f, RZ ;  /* 0x0000001f07087819 */ /* 0x000fc600000006ff */
[----:B------:R-:W-:-:S04]  /*6030*/  IMAD R21, R9, 0x8, R22 ;  /* 0x0000000809157824 */ /* 0x000fc800078e0216 */
[----:B------:R-:W0:Y:S02]  /*6040*/  SYNCS.PHASECHK.TRANS64.TRYWAIT P0, [R21+URZ+0x48], R8 ;  /* 0x00004808150075a7 */ /* 0x000e24000800017f */
[----:B01----:R-:W-:Y:S05]  /*6050*/  @!P0 BRA `(.L_x_116) ;  /* 0x0000001000288947 */ /* 0x003fea0003800000 */
.L_x_140:
[----:B0-----:R-:W-:Y:S01]  /*6060*/  PRMT R8, R15, 0x9910, RZ ;  /* 0x000099100f087816 */ /* 0x001fe200000000ff */
[----:B------:R0:W-:Y:S03]  /*6070*/  @!P1 SYNCS.ARRIVE.TRANS64 RZ, [R21+URZ], R18 ;  /* 0x0000001215ff99a7 */ /* 0x0001e6000800003f */
[----:B------:R-:W-:-:S13]  /*6080*/  ISETP.NE.AND P0, PT, R8, 0x2, PT ;  /* 0x000000020800780c */ /* 0x000fda0003f05270 */
[----:B0-----:R-:W-:Y:S05]  /*6090*/  @P0 BRA `(.L_x_117) ;  /* 0x0000000000040947 */ /* 0x001fea0003800000 */
[----:B------:R-:W-:Y:S01]  /*60a0*/  BPT.TRAP 0x1 ;  /* 0x000000040000795c */ /* 0x000fe20000300000 */
.L_x_117:
[----:B------:R-:W-:Y:S01]  /*60b0*/  R2UR UR16, R22 ;  /* 0x00000000161072ca */ /* 0x000fe200000e0000 */
[----:B------:R-:W-:Y:S01]  /*60c0*/  IMAD R22, R9, 0x4000, R22 ;  /* 0x0000400009167824 */ /* 0x000fe200078e0216 */
[----:B------:R-:W-:Y:S01]  /*60d0*/  R2UR UR9, R21 ;  /* 0x00000000150972ca */ /* 0x000fe200000e0000 */
[----:B------:R-:W-:Y:S01]  /*60e0*/  IMAD R8, R9, 0x2000, R12 ;  /* 0x0000200009087824 */ /* 0x000fe200078e020c */
[----:B------:R-:W-:Y:S01]  /*60f0*/  UIADD3 UR6, UP0, UR22, 0xf0, URZ ;  /* 0x000000f016067890 */ /* 0x000fe2000ff1e03f */
[----:B------:R-:W-:Y:S01]  /*6100*/  VIADD R6, R6, 0xffffffff ;  /* 0xffffffff06067836 */ /* 0x000fe20000000000 */
[----:B------:R-:W-:Y:S01]  /*6110*/  R2UR UR5, R22 ;  /* 0x00000000160572ca */ /* 0x000fe200000e0000 */
[----:B------:R-:W-:Y:S01]  /*6120*/  UIADD3 UR24, UP1, UR22, 0x1f0, URZ ;  /* 0x000001f016187890 */ /* 0x000fe2000ff3e03f */
[----:B------:R-:W-:Y:S01]  /*6130*/  R2UR UR8, R8 ;  /* 0x00000000080872ca */ /* 0x000fe200000e0000 */
[----:B------:R-:W-:Y:S01]  /*6140*/  UIADD3.X UR7, URZ, UR23, URZ, UP0, !UPT ;  /* 0x000000173f077290 */ /* 0x000fe200087fe43f */
[----:B------:R-:W-:Y:S01]  /*6150*/  R2UR UR11, R19 ;  /* 0x00000000130b72ca */ /* 0x000fe200000e0000 */
[----:B------:R-:W-:Y:S01]  /*6160*/  VIADD R9, R9, 0x1 ;  /* 0x0000000109097836 */ /* 0x000fe20000000000 */
[----:B------:R-:W-:Y:S01]  /*6170*/  R2UR UR10, R23 ;  /* 0x00000000170a72ca */ /* 0x000fe200000e0000 */
[----:B------:R-:W-:Y:S01]  /*6180*/  UIADD3.X UR25, URZ, UR23, URZ, UP1, !UPT ;  /* 0x000000173f197290 */ /* 0x000fe20008ffe43f */
[----:B------:R-:W-:Y:S01]  /*6190*/  R2UR UR12, R16 ;  /* 0x00000000100c72ca */ /* 0x000fe200000e0000 */
[----:B------:R-:W-:Y:S01]  /*61a0*/  UMOV UR14, 0x0 ;  /* 0x00000000000e7882 */ /* 0x000fe20000000000 */
[----:B------:R-:W-:Y:S01]  /*61b0*/  R2UR UR19, R20 ;  /* 0x00000000141372ca */ /* 0x000fe200000e0000 */
[----:B------:R-:W-:Y:S01]  /*61c0*/  UMOV UR15, 0x10000000 ;  /* 0x10000000000f7882 */ /* 0x000fe20000000000 */
[----:B------:R-:W-:Y:S01]  /*61d0*/  ISETP.GT.AND P1, PT, R6, 0x1, PT ;  /* 0x000000010600780c */ /* 0x000fe20003f24270 */
[----:B------:R-:W-:Y:S01]  /*61e0*/  UIADD3 UR5, UR5, 0x180, URZ ;  /* 0x0000018005057890 */ /* 0x000fe2000fffe03f */
[----:B------:R-:W-:Y:S01]  /*61f0*/  ISETP.NE.AND P0, PT, R9, 0x9, PT ;  /* 0x000000090900780c */ /* 0x000fe20003f05270 */
[----:B------:R-:W-:Y:S01]  /*6200*/  UIADD3 UR16, UR16, 0x24180, UR8 ;  /* 0x0002418010107890 */ /* 0x000fe2000fffe008 */
[----:B------:R-:W-:Y:S01]  /*6210*/  VIADD R23, R23, 0x80 ;  /* 0x0000008017177836 */ /* 0x000fe20000000000 */
[----:B------:R-:W-:Y:S01]  /*6220*/  UMOV UR26, 0xff0000 ;  /* 0x00ff0000001a7882 */ /* 0x000fe20000000000 */
[----:B------:R-:W-:-:S02]  /*6230*/  SEL R8, RZ, 0x1, P0 ;  /* 0x00000001ff087807 */ /* 0x000fc40000000000 */
[----:B------:R-:W-:Y:S01]  /*6240*/  UMOV UR8, UR5 ;  /* 0x0000000500087c82 */ /* 0x000fe20008000000 */
[----:B------:R-:W-:Y:S01]  /*6250*/  SEL R9, R9, RZ, P0 ;  /* 0x000000ff09097207 */ /* 0x000fe20000000000 */
[----:B------:R0:W-:Y:S01]  /*6260*/  UTMALDG.3D [UR8], [UR6], desc[UR14] ;  /* 0x00000e08060075b4 */ /* 0x0001e20008011000 */
[----:B------:R-:W-:Y:S01]  /*6270*/  LOP3.LUT R7, R7, R8, RZ, 0x3c, !PT ;  /* 0x0000000807077212 */ /* 0x000fe200078e3cff */
[----:B0-----:R-:W-:Y:S01]  /*6280*/  UMOV UR11, UR19 ;  /* 0x00000013000b7c82 */ /* 0x001fe20008000000 */
[----:B------:R-:W-:Y:S02]  /*6290*/  UMOV UR8, UR16 ;  /* 0x0000001000087c82 */ /* 0x000fe40008000000 */
[----:B------:R0:W-:Y:S02]  /*62a0*/  UTMALDG.3D.MULTICAST [UR8], [UR24], UR26, desc[UR14] ;  /* 0x00000e08180073b4 */ /* 0x0001e4000801181a */
[----:B0-----:R-:W-:Y:S05]  /*62b0*/  @P1 BRA `(.L_x_118) ;  /* 0xfffffffc00441947 */ /* 0x001fea000383ffff */
.L_x_115:
[----:B------:R-:W-:Y:S05]  /*62c0*/  BSYNC B1 ;  /* 0x0000000000017941 */ /* 0x000fea0003800000 */
.L_x_114:
[----:B------:R-:W-:Y:S01]  /*62d0*/  LOP3.LUT P1, RZ, R14, 0xff, RZ, 0xc0, !PT ;  /* 0x000000ff0eff7812 */ /* 0x000fe2000782c0ff */
[C---:B------:R-:W-:Y:S01]  /*62e0*/  IMAD.IADD R17, R10.reuse, 0x1, R17 ;  /* 0x000000010a117824 */ /* 0x040fe200078e0211 */
[----:B------:R-:W-:Y:S01]  /*62f0*/  ULDC.64 UR6, c[0x0][0x650] ;  /* 0x0001940000067ab9 */ /* 0x000fe20000000a00 */
[C---:B------:R-:W-:Y:S01]  /*6300*/  ISETP.GE.U32.AND P2, PT, R10.reuse, 0x9, PT ;  /* 0x000000090a00780c */ /* 0x040fe20003f46070 */
[----:B------:R-:W-:Y:S01]  /*6310*/  BSSY B1, `(.L_x_119) ;  /* 0x000006a000017945 */ /* 0x000fe20003800000 */
[----:B------:R-:W-:Y:S01]  /*6320*/  IMAD.MOV.U32 R18, RZ, RZ, -0x1 ;  /* 0xffffffffff127424 */ /* 0x000fe200078e00ff */
[----:B------:R-:W-:Y:S01]  /*6330*/  ISETP.GT.U32.AND P0, PT, R17, 0x8, PT ;  /* 0x000000081100780c */ /* 0x000fe20003f04070 */
[----:B------:R-:W-:Y:S01]  /*6340*/  IMAD.MOV.U32 R16, RZ, RZ, -0x1 ;  /* 0xffffffffff107424 */ /* 0x000fe200078e00ff */
[----:B------:R-:W-:Y:S02]  /*6350*/  PRMT R14, RZ, 0x7610, R14 ;  /* 0x00007610ff0e7816 */ /* 0x000fe4000000000e */
[----:B------:R-:W-:-:S03]  /*6360*/  ISETP.LT.U32.AND P0, PT, R10, 0x9, P0 ;  /* 0x000000090a00780c */ /* 0x000fc60000701070 */
[----:B------:R-:W0:Y:S01]  /*6370*/  @P1 S2R R7, SR_CgaCtaId ;  /* 0x0000000000071919 */ /* 0x000e220000008800 */
[----:B------:R-:W-:-:S04]  /*6380*/  @P1 MOV R6, 0x400 ;  /* 0x0000040000061802 */ /* 0x000fc80000000f00 */
[----:B0-----:R-:W-:Y:S01]  /*6390*/  @P1 LEA R8, R7, R6, 0x18 ;  /* 0x0000000607081211 */ /* 0x001fe200078ec0ff */
[----:B------:R-:W-:Y:S01]  /*63a0*/  IMAD.WIDE.U32 R6, R17, 0x38e38e39, RZ ;  /* 0x38e38e3911067825 */ /* 0x000fe200078e00ff */
[----:B------:R-:W-:Y:S02]  /*63b0*/  SEL R6, RZ, 0x1, !P0 ;  /* 0x00000001ff067807 */ /* 0x000fe40004000000 */
[----:B------:R0:W-:Y:S01]  /*63c0*/  @P1 SYNCS.ARRIVE.TRANS64.A1T0 RZ, [R8+URZ+0xa8], RZ ;  /* 0x0000a8ff08ff19a7 */ /* 0x0001e2000810003f */
[----:B------:R-:W-:Y:S02]  /*63d0*/  IADD3 R4, P1, R4, UR20, RZ ;  /* 0x0000001404047c10 */ /* 0x000fe4000ff3e0ff */
[----:B------:R-:W-:Y:S01]  /*63e0*/  LOP3.LUT R3, R3, R6, RZ, 0x3c, !PT ;  /* 0x0000000603037212 */ /* 0x000fe200078e3cff */
[----:B------:R-:W-:Y:S01]  /*63f0*/  IMAD.MOV.U32 R6, RZ, RZ, -0x1 ;  /* 0xffffffffff067424 */ /* 0x000fe200078e00ff */
[----:B------:R-:W-:Y:S02]  /*6400*/  IADD3.X R5, R5, UR13, RZ, P1, !PT ;  /* 0x0000000d05057c10 */ /* 0x000fe40008ffe4ff */
[----:B------:R-:W-:-:S02]  /*6410*/  ISETP.GE.U32.AND P0, PT, R4, UR6, PT ;  /* 0x0000000604007c0c */ /* 0x000fc4000bf06070 */
[----:B0-----:R-:W-:Y:S02]  /*6420*/  SHF.R.U32.HI R8, RZ, 0x1, R7 ;  /* 0x00000001ff087819 */ /* 0x001fe40000011607 */
[----:B------:R-:W-:Y:S02]  /*6430*/  ISETP.GE.U32.AND.EX P0, PT, R5, UR7, PT, P0 ;  /* 0x0000000705007c0c */ /* 0x000fe4000bf06100 */
[----:B------:R-:W-:Y:S01]  /*6440*/  @P2 LOP3.LUT R3, R3, 0x1, R8, 0x78, !PT ;  /* 0x0000000103032812 */ /* 0x000fe200078e7808 */
[----:B------:R-:W-:Y:S01]  /*6450*/  IMAD R17, R8, -0x9, R17 ;  /* 0xfffffff708117824 */ /* 0x000fe200078e0211 */
[----:B------:R-:W-:-:S09]  /*6460*/  PRMT R7, RZ, 0x7610, R7 ;  /* 0x00007610ff077816 */ /* 0x000fd20000000007 */
[----:B------:R-:W-:Y:S05]  /*6470*/  @P0 BRA `(.L_x_120) ;  /* 0x00000004004c0947 */ /* 0x000fea0003800000 */
[----:B------:R-:W0:Y:S01]  /*6480*/  S2R R18, SR_CTAID.X ;  /* 0x0000000000127919 */ /* 0x000e220000002500 */
[----:B------:R-:W-:Y:S01]  /*6490*/  ULDC.64 UR6, c[0x0][0x628] ;  /* 0x00018a0000067ab9 */ /* 0x000fe20000000a00 */
[----:B------:R-:W-:Y:S01]  /*64a0*/  ULDC UR8, c[0x0][0x630] ;  /* 0x00018c0000087ab9 */ /* 0x000fe20000000800 */
[----:B------:R-:W-:Y:S01]  /*64b0*/  ISETP.NE.U32.AND P0, PT, RZ, UR6, PT ;  /* 0x00000006ff007c0c */ /* 0x000fe2000bf05070 */
[----:B------:R-:W1:Y:S01]  /*64c0*/  S2R R19, SR_CTAID.Y ;  /* 0x0000000000137919 */ /* 0x000e620000002600 */
[----:B------:R-:W-:Y:S01]  /*64d0*/  ULDC UR9, c[0x0][0x150] ;  /* 0x0000540000097ab9 */ /* 0x000fe20000000800 */
[----:B------:R-:W-:Y:S01]  /*64e0*/  IMAD.MOV.U32 R6, RZ, RZ, R4 ;  /* 0x000000ffff067224 */ /* 0x000fe200078e0004 */
[----:B------:R-:W-:Y:S01]  /*64f0*/  ISETP.NE.AND.EX P0, PT, RZ, UR7, PT, P0 ;  /* 0x00000007ff007c0c */ /* 0x000fe2000bf05300 */
[----:B------:R-:W-:Y:S01]  /*6500*/  IMAD.MOV.U32 R7, RZ, RZ, R5 ;  /* 0x000000ffff077224 */ /* 0x000fe200078e0005 */
[----:B0-----:R-:W-:-:S11]  /*6510*/  I2FP.F32.U32 R20, R18 ;  /* 0x0000001200147245 */ /* 0x001fd60000201000 */
[----:B------:R-:W-:Y:S05]  /*6520*/  @!P0 BRA `(.L_x_121) ;  /* 0x0000000000288947 */ /* 0x000fea0003800000 */
[----:B------:R-:W-:Y:S02]  /*6530*/  ULDC UR5, c[0x0][0x634] ;  /* 0x00018d0000057ab9 */ /* 0x000fe40000000800 */
[----:B------:R-:W-:-:S05]  /*6540*/  IADD3 R7, P0, R4, UR5, RZ ;  /* 0x0000000504077c10 */ /* 0x000fca000ff1e0ff */
[----:B------:R-:W-:-:S04]  /*6550*/  IMAD.X R21, RZ, RZ, R5, P0 ;  /* 0x000000ffff157224 */ /* 0x000fc800000e0605 */
[----:B------:R-:W-:-:S04]  /*6560*/  IMAD.WIDE.U32 R8, R21, UR6, RZ ;  /* 0x0000000615087c25 */ /* 0x000fc8000f8e00ff */
[----:B------:R-:W-:-:S04]  /*6570*/  IMAD.WIDE.U32 R8, P0, R7, UR7, R8 ;  /* 0x0000000707087c25 */ /* 0x000fc8000f800008 */
[----:B------:R-:W-:-:S04]  /*6580*/  IMAD.WIDE.U32 R6, R7, UR6, RZ ;  /* 0x0000000607067c25 */ /* 0x000fc8000f8e00ff */
[----:B------:R-:W-:Y:S01]  /*6590*/  IMAD.MOV.U32 R6, RZ, RZ, R9 ;  /* 0x000000ffff067224 */ /* 0x000fe200078e0009 */
[----:B------:R-:W-:Y:S01]  /*65a0*/  IADD3 RZ, P1, R7, R8, RZ ;  /* 0x0000000807ff7210 */ /* 0x000fe20007f3e0ff */
[----:B------:R-:W-:-:S04]  /*65b0*/  IMAD.X R7, RZ, RZ, RZ, P0 ;  /* 0x000000ffff077224 */ /* 0x000fc800000e06ff */
[----:B------:R-:W-:-:S08]  /*65c0*/  IMAD.WIDE.U32.X R6, R21, UR7, R6, P1 ;  /* 0x0000000715067c25 */ /* 0x000fd000088e0406 */
.L_x_121:
[--C-:B------:R-:W-:Y:S01]  /*65d0*/  SHF.R.U64 R16, R6, UR8, R7.reuse ;  /* 0x0000000806107c19 */ /* 0x100fe20008001207 */
[----:B------:R-:W-:Y:S01]  /*65e0*/  FMUL R20, R20, UR9 ;  /* 0x0000000914147c20 */ /* 0x000fe20008400000 */
[----:B------:R-:W0:Y:S01]  /*65f0*/  LDC R21, c[0x0][0x144] ;  /* 0x00005100ff157b82 */ /* 0x000e220000000800 */
[----:B-1----:R-:W-:Y:S01]  /*6600*/  I2FP.F32.U32 R8, R19 ;  /* 0x0000001300087245 */ /* 0x002fe20000201000 */
[----:B------:R-:W-:Y:S01]  /*6610*/  ULDC UR5, c[0x0][0x154] ;  /* 0x0000550000057ab9 */ /* 0x000fe20000000800 */
[----:B------:R-:W-:Y:S01]  /*6620*/  SHF.R.U32.HI R6, RZ, UR8, R7 ;  /* 0x00000008ff067c19 */ /* 0x000fe20008011607 */
[----:B------:R-:W-:Y:S01]  /*6630*/  ULDC.64 UR6, c[0x0][0x620] ;  /* 0x0001880000067ab9 */ /* 0x000fe20000000a00 */
[----:B------:R-:W-:Y:S01]  /*6640*/  IADD3 R7, P0, RZ, -R16, RZ ;  /* 0x80000010ff077210 */ /* 0x000fe20007f1e0ff */
[----:B------:R-:W1:Y:S01]  /*6650*/  F2I.U32.TRUNC.NTZ R20, R20 ;  /* 0x0000001400147305 */ /* 0x000e62000020f000 */
[----:B------:R-:W-:Y:S01]  /*6660*/  FMUL R8, R8, UR5 ;  /* 0x0000000508087c20 */ /* 0x000fe20008400000 */
[----:B------:R-:W2:Y:S01]  /*6670*/  LDC R22, c[0x0][0x148] ;  /* 0x00005200ff167b82 */ /* 0x000ea20000000800 */
[----:B------:R-:W-:Y:S01]  /*6680*/  ULDC UR5, c[0x0][0x618] ;  /* 0x0001860000057ab9 */ /* 0x000fe20000000800 */
[----:B------:R-:W-:-:S04]  /*6690*/  IMAD.X R6, RZ, RZ, ~R6, P0 ;  /* 0x000000ffff067224 */ /* 0x000fc800000e0e06 */
[----:B------:R-:W-:Y:S01]  /*66a0*/  IMAD R6, R6, UR6, RZ ;  /* 0x0000000606067c24 */ /* 0x000fe2000f8e02ff */
[----:B------:R-:W3:Y:S03]  /*66b0*/  F2I.U32.TRUNC.NTZ R8, R8 ;  /* 0x0000000800087305 */ /* 0x000ee6000020f000 */
[C---:B------:R-:W-:Y:S02]  /*66c0*/  IMAD R9, R7.reuse, UR7, R6 ;  /* 0x0000000707097c24 */ /* 0x040fe4000f8e0206 */
[----:B------:R-:W-:Y:S01]  /*66d0*/  IMAD.WIDE.U32 R6, R7, UR6, R4 ;  /* 0x0000000607067c25 */ /* 0x000fe2000f8e0004 */
[----:B------:R-:W-:Y:S02]  /*66e0*/  ULDC.64 UR6, c[0x0][0x640] ;  /* 0x0001900000067ab9 */ /* 0x000fe40000000a00 */
[----:B------:R-:W-:Y:S01]  /*66f0*/  ISETP.NE.U32.AND P0, PT, RZ, UR6, PT ;  /* 0x00000006ff007c0c */ /* 0x000fe2000bf05070 */
[----:B-1----:R-:W-:-:S02]  /*6700*/  IMAD.MOV R20, RZ, RZ, -R20 ;  /* 0x000000ffff147224 */ /* 0x002fc400078e0a14 */
[----:B------:R-:W-:Y:S01]  /*6710*/  IMAD.IADD R7, R7, 0x1, R9 ;  /* 0x0000000107077824 */ /* 0x000fe200078e0209 */
[----:B------:R-:W-:Y:S01]  /*6720*/  ISETP.NE.AND.EX P0, PT, RZ, UR7, PT, P0 ;  /* 0x00000007ff007c0c */ /* 0x000fe2000bf05300 */
[----:B0-----:R-:W-:-:S03]  /*6730*/  IMAD R18, R21, R20, R18 ;  /* 0x0000001415127224 */ /* 0x001fc600078e0212 */
[--C-:B------:R-:W-:Y:S01]  /*6740*/  SHF.R.U64 R20, R6, UR5, R7.reuse ;  /* 0x0000000506147c19 */ /* 0x100fe20008001207 */
[----:B---3--:R-:W-:Y:S01]  /*6750*/  IMAD.MOV R6, RZ, RZ, -R8 ;  /* 0x000000ffff067224 */ /* 0x008fe200078e0a08 */
[----:B------:R-:W-:Y:S01]  /*6760*/  SHF.R.U32.HI R7, RZ, UR5, R7 ;  /* 0x00000005ff077c19 */ /* 0x000fe20008011607 */
[----:B------:R-:W-:Y:S02]  /*6770*/  ULDC UR5, c[0x0][0x608] ;  /* 0x0001820000057ab9 */ /* 0x000fe40000000800 */
[----:B--2---:R-:W-:Y:S01]  /*6780*/  @P4 IMAD R18, R22, R6, R19 ;  /* 0x0000000616124224 */ /* 0x004fe200078e0213 */
[--C-:B------:R-:W-:Y:S02]  /*6790*/  SHF.R.U64 R22, R20, UR5, R7.reuse ;  /* 0x0000000514167c19 */ /* 0x100fe40008001207 */
[----:B------:R-:W-:Y:S01]  /*67a0*/  SHF.R.U32.HI R7, RZ, UR5, R7 ;  /* 0x00000005ff077c19 */ /* 0x000fe20008011607 */
[----:B------:R-:W-:-:S03]  /*67b0*/  ULDC UR5, c[0x0][0x658] ;  /* 0x0001960000057ab9 */ /* 0x000fc60000000800 */
[--C-:B------:R-:W-:Y:S02]  /*67c0*/  SHF.R.U64 R19, R22, UR5, R7.reuse ;  /* 0x0000000516137c19 */ /* 0x100fe40008001207 */
[----:B------:R-:W-:-:S03]  /*67d0*/  SHF.R.U32.HI R21, RZ, UR5, R7 ;  /* 0x00000005ff157c19 */ /* 0x000fc60008011607 */
[----:B------:R-:W-:Y:S02]  /*67e0*/  IMAD.MOV.U32 R8, RZ, RZ, R19 ;  /* 0x000000ffff087224 */ /* 0x000fe400078e0013 */
[----:B------:R-:W-:Y:S01]  /*67f0*/  IMAD.MOV.U32 R7, RZ, RZ, R21 ;  /* 0x000000ffff077224 */ /* 0x000fe200078e0015 */
[----:B------:R-:W-:Y:S06]  /*6800*/  @!P0 BRA `(.L_x_122) ;  /* 0x00000000002c8947 */ /* 0x000fec0003800000 */
        /* <DEDUP_REMOVED lines=9> */
[----:B------:R-:W-:-:S04]  /*68a0*/  IMAD.WIDE.U32.X R6, R21, UR7, R6, P1 ;  /* 0x0000000715067c25 */ /* 0x000fc800088e0406 */
[----:B------:R-:W-:-:S07]  /*68b0*/  IMAD.MOV.U32 R8, RZ, RZ, R6 ;  /* 0x000000ffff087224 */ /* 0x000fce00078e0006 */
.L_x_122:
[----:B------:R-:W-:Y:S01]  /*68c0*/  ULDC UR5, c[0x0][0x648] ;  /* 0x0001920000057ab9 */ /* 0x000fe20000000800 */
[----:B------:R-:W-:Y:S01]  /*68d0*/  LOP3.LUT R6, R22, UR17, RZ, 0xc0, !PT ;  /* 0x0000001116067c12 */ /* 0x000fe2000f8ec0ff */
[----:B------:R-:W-:Y:S01]  /*68e0*/  ULDC UR6, c[0x0][0x610] ;  /* 0x0001840000067ab9 */ /* 0x000fe20000000800 */
[----:B------:R-:W-:Y:S01]  /*68f0*/  SHF.R.U64 R7, R8, UR5, R7 ;  /* 0x0000000508077c19 */ /* 0x000fe20008001207 */
[----:B------:R-:W-:Y:S01]  /*6900*/  ULDC UR5, c[0x0][0x638] ;  /* 0x00018e0000057ab9 */ /* 0x000fe20000000800 */
[----:B------:R-:W-:-:S03]  /*6910*/  LOP3.LUT R20, R20, UR4, RZ, 0xc0, !PT ;  /* 0x0000000414147c12 */ /* 0x000fc6000f8ec0ff */
[----:B------:R-:W-:Y:S02]  /*6920*/  IMAD.MOV R8, RZ, RZ, -R7 ;  /* 0x000000ffff087224 */ /* 0x000fe400078e0a07 */
[----:B------:R-:W-:Y:S02]  /*6930*/  IMAD R7, R7, UR18, R6 ;  /* 0x0000001207077c24 */ /* 0x000fe4000f8e0206 */
[----:B------:R-:W-:Y:S01]  /*6940*/  IMAD R19, R8, UR5, R19 ;  /* 0x0000000508137c24 */ /* 0x000fe2000f8e0213 */
[----:B------:R-:W-:Y:S01]  /*6950*/  ULDC UR5, c[0x0][0x600] ;  /* 0x0001800000057ab9 */ /* 0x000fe20000000800 */
[----:B------:R-:W-:Y:S02]  /*6960*/  IMAD R18, R7, UR6, R18 ;  /* 0x0000000607127c24 */ /* 0x000fe4000f8e0212 */
[----:B------:R-:W-:Y:S02]  /*6970*/  IMAD R19, R19, UR5, R20 ;  /* 0x0000000513137c24 */ /* 0x000fe4000f8e0214 */
[----:B------:R-:W-:-:S03]  /*6980*/  IMAD.MOV.U32 R7, RZ, RZ, 0x1 ;  /* 0x00000001ff077424 */ /* 0x000fc600078e00ff */
[----:B------:R-:W-:Y:S02]  /*6990*/  SEL R6, R19, R18, !P4 ;  /* 0x0000001213067207 */ /* 0x000fe40006000000 */
[----:B------:R-:W-:-:S07]  /*69a0*/  SEL R18, R18, R19, !P4 ;  /* 0x0000001312127207 */ /* 0x000fce0006000000 */
.L_x_120:
[----:B------:R-:W-:Y:S05]  /*69b0*/  BSYNC B1 ;  /* 0x0000000000017941 */ /* 0x000fea0003800000 */
.L_x_119:
[----:B------:R-:W-:-:S13]  /*69c0*/  LOP3.LUT P0, RZ, R7, 0xff, RZ, 0xc0, !PT ;  /* 0x000000ff07ff7812 */ /* 0x000fda000780c0ff */
[----:B------:R-:W-:Y:S05]  /*69d0*/  @P0 BRA `(.L_x_123) ;  /* 0xfffffff400480947 */ /* 0x000fea000383ffff */
[----:B------:R-:W-:Y:S05]  /*69e0*/  BSYNC B0 ;  /* 0x0000000000007941 */ /* 0x000fea0003800000 */
.L_x_112:
[----:B------:R-:W-:-:S03]  /*69f0*/  UMOV UR5, 0xffffffff ;  /* 0xffffffff00057882 */ /* 0x000fc60000000000 */
[----:B------:R-:W-:Y:S05]  /*6a00*/  BRA.DIV UR5, `(.L_x_124) ;  /* 0x0000000605d07947 */ /* 0x000fea000b800000 */
[----:B------:R-:W-:-:S13]  /*6a10*/  ELECT P0, URZ, PT ;  /* 0x00000000003f782f */ /* 0x000fda0003800000 */
.L_x_143:
[----:B------:R-:W-:Y:S04]  /*6a20*/  BSSY B0, `(.L_x_125) ;  /* 0x0000058000007945 */ /* 0x000fe80003800000 */
[----:B------:R-:W-:Y:S05]  /*6a30*/  @!P0 BRA `(.L_x_126) ;  /* 0x0000000400588947 */ /* 0x000fea0003800000 */
[----:B------:R-:W-:-:S04]  /*6a40*/  LOP3.LUT R2, R2, 0x2, RZ, 0xfc, !PT ;  /* 0x0000000202027812 */ /* 0x000fc800078efcff */
[----:B------:R-:W-:-:S13]  /*6a50*/  ISETP.NE.AND P0, PT, R2, 0x3, PT ;  /* 0x000000030200780c */ /* 0x000fda0003f05270 */
[----:B------:R-:W-:Y:S05]  /*6a60*/  @!P0 BRA `(.L_x_127) ;  /* 0x0000000000048947 */ /* 0x000fea0003800000 */
[----:B------:R-:W-:Y:S01]  /*6a70*/  BPT.TRAP 0x1 ;  /* 0x000000040000795c */ /* 0x000fe20000300000 */
.L_x_127:
[----:B------:R-:W0:Y:S01]  /*6a80*/  S2R R5, SR_CgaCtaId ;  /* 0x0000000000057919 */ /* 0x000e220000008800 */
[----:B------:R-:W-:Y:S02]  /*6a90*/  MOV R0, 0x400 ;  /* 0x0000040000007802 */ /* 0x000fe40000000f00 */
[----:B------:R-:W-:Y:S02]  /*6aa0*/  SHF.L.U32 R4, R3, 0x1f, RZ ;  /* 0x0000001f03047819 */ /* 0x000fe400000006ff */
[----:B0-----:R-:W-:-:S05]  /*6ab0*/  LEA R0, R5, R0, 0x18 ;  /* 0x0000000005007211 */ /* 0x001fca00078ec0ff */
[----:B------:R-:W-:-:S04]  /*6ac0*/  VIADD R0, R0, 0x48 ;  /* 0x0000004800007836 */ /* 0x000fc80000000000 */
[C---:B------:R-:W-:Y:S02]  /*6ad0*/  IMAD R7, R17.reuse, 0x8, R0 ;  /* 0x0000000811077824 */ /* 0x040fe400078e0200 */
[----:B------:R-:W-:Y:S02]  /*6ae0*/  VIADD R17, R17, 0x1 ;  /* 0x0000000111117836 */ /* 0x000fe40000000000 */
[----:B------:R-:W0:Y:S03]  /*6af0*/  SYNCS.PHASECHK.TRANS64.TRYWAIT P0, [R7+URZ], R4 ;  /* 0x00000004070075a7 */ /* 0x000e26000800017f */
[----:B------:R-:W-:-:S04]  /*6b00*/  ISETP.NE.AND P1, PT, R17, 0x9, PT ;  /* 0x000000091100780c */ /* 0x000fc80003f25270 */
[----:B------:R-:W-:Y:S02]  /*6b10*/  SEL R2, RZ, 0x1, P1 ;  /* 0x00000001ff027807 */ /* 0x000fe40000800000 */
[----:B------:R-:W-:Y:S02]  /*6b20*/  SEL R17, R17, RZ, P1 ;  /* 0x000000ff11117207 */ /* 0x000fe40000800000 */
[----:B------:R-:W-:-:S03]  /*6b30*/  LOP3.LUT R6, R3, R2, RZ, 0x3c, !PT ;  /* 0x0000000203067212 */ /* 0x000fc600078e3cff */
[----:B------:R-:W-:Y:S01]  /*6b40*/  IMAD R8, R17, 0x8, R0 ;  /* 0x0000000811087824 */ /* 0x000fe200078e0200 */
[----:B------:R-:W-:Y:S01]  /*6b50*/  SHF.L.U32 R5, R6, 0x1f, RZ ;  /* 0x0000001f06057819 */ /* 0x000fe200000006ff */
[----:B0-----:R-:W-:Y:S06]  /*6b60*/  @!P0 BRA `(.L_x_128) ;  /* 0x0000000400988947 */ /* 0x001fec0003800000 */
.L_x_144:
[----:B------:R-:W1:Y:S01]  /*6b70*/  SYNCS.PHASECHK.TRANS64.TRYWAIT P0, [R8+URZ], R5 ;  /* 0x00000005080075a7 */ /* 0x000e62000800017f */
[----:B------:R-:W-:-:S05]  /*6b80*/  VIADD R2, R17, 0x1 ;  /* 0x0000000111027836 */ /* 0x000fca0000000000 */
[----:B------:R-:W-:-:S04]  /*6b90*/  ISETP.NE.AND P1, PT, R2, 0x9, PT ;  /* 0x000000090200780c */ /* 0x000fc80003f25270 */
[----:B------:R-:W-:Y:S02]  /*6ba0*/  SEL R3, RZ, 0x1, P1 ;  /* 0x00000001ff037807 */ /* 0x000fe40000800000 */
[----:B0-----:R-:W-:Y:S02]  /*6bb0*/  SEL R7, R2, RZ, P1 ;  /* 0x000000ff02077207 */ /* 0x001fe40000800000 */
[----:B------:R-:W-:-:S03]  /*6bc0*/  LOP3.LUT R6, R6, R3, RZ, 0x3c, !PT ;  /* 0x0000000306067212 */ /* 0x000fc600078e3cff */
[----:B------:R-:W-:Y:S01]  /*6bd0*/  IMAD R9, R7, 0x8, R0 ;  /* 0x0000000807097824 */ /* 0x000fe200078e0200 */
[----:B------:R-:W-:Y:S01]  /*6be0*/  SHF.L.U32 R4, R6, 0x1f, RZ ;  /* 0x0000001f06047819 */ /* 0x000fe200000006ff */
[----:B-1----:R-:W-:Y:S06]  /*6bf0*/  @!P0 BRA `(.L_x_129) ;  /* 0x0000000400888947 */ /* 0x002fec0003800000 */
.L_x_145:
[----:B------:R-:W1:Y:S01]  /*6c00*/  SYNCS.PHASECHK.TRANS64.TRYWAIT P0, [R9+URZ], R4 ;  /* 0x00000004090075a7 */ /* 0x000e62000800017f */
[----:B------:R-:W-:-:S05]  /*6c10*/  VIADD R2, R7, 0x1 ;  /* 0x0000000107027836 */ /* 0x000fca0000000000 */
[----:B------:R-:W-:-:S04]  /*6c20*/  ISETP.NE.AND P1, PT, R2, 0x9, PT ;  /* 0x000000090200780c */ /* 0x000fc80003f25270 */
[----:B------:R-:W-:Y:S02]  /*6c30*/  SEL R3, RZ, 0x1, P1 ;  /* 0x00000001ff037807 */ /* 0x000fe40000800000 */
[----:B------:R-:W-:Y:S02]  /*6c40*/  SEL R7, R2, RZ, P1 ;  /* 0x000000ff02077207 */ /* 0x000fe40000800000 */
[----:B------:R-:W-:-:S03]  /*6c50*/  LOP3.LUT R6, R6, R3, RZ, 0x3c, !PT ;  /* 0x0000000306067212 */ /* 0x000fc600078e3cff */
[----:B0-----:R-:W-:Y:S01]  /*6c60*/  IMAD R8, R7, 0x8, R0 ;  /* 0x0000000807087824 */ /* 0x001fe200078e0200 */
[----:B------:R-:W-:Y:S01]  /*6c70*/  SHF.L.U32 R5, R6, 0x1f, RZ ;  /* 0x0000001f06057819 */ /* 0x000fe200000006ff */
[----:B-1----:R-:W-:Y:S06]  /*6c80*/  @!P0 BRA `(.L_x_130) ;  /* 0x0000000400788947 */ /* 0x002fec0003800000 */
.L_x_146:
        /* <DEDUP_REMOVED lines=9> */
.L_x_147:
        /* <DEDUP_REMOVED lines=9> */
.L_x_148:
        /* <DEDUP_REMOVED lines=9> */
.L_x_149:
[----:B------:R-:W1:Y:S01]  /*6e40*/  SYNCS.PHASECHK.TRANS64.TRYWAIT P0, [R9+URZ], R4 ;  /* 0x00000004090075a7 */ /* 0x000e62000800017f */
[----:B------:R-:W-:-:S05]  /*6e50*/  VIADD R2, R7, 0x1 ;  /* 0x0000000107027836 */ /* 0x000fca0000000000 */
[----:B------:R-:W-:-:S04]  /*6e60*/  ISETP.NE.AND P1, PT, R2, 0x9, PT ;  /* 0x000000090200780c */ /* 0x000fc80003f25270 */
[----:B------:R-:W-:Y:S02]  /*6e70*/  SEL R3, RZ, 0x1, P1 ;  /* 0x00000001ff037807 */ /* 0x000fe40000800000 */
[----:B------:R-:W-:Y:S02]  /*6e80*/  SEL R7, R2, RZ, P1 ;  /* 0x000000ff02077207 */ /* 0x000fe40000800000 */
[----:B------:R-:W-:-:S03]  /*6e90*/  LOP3.LUT R11, R6, R3, RZ, 0x3c, !PT ;  /* 0x00000003060b7212 */ /* 0x000fc600078e3cff */
[----:B------:R-:W-:Y:S01]  /*6ea0*/  IMAD R6, R7, 0x8, R0 ;  /* 0x0000000807067824 */ /* 0x000fe200078e0200 */
[----:B0-----:R-:W-:Y:S01]  /*6eb0*/  SHF.L.U32 R5, R11, 0x1f, RZ ;  /* 0x0000001f0b057819 */ /* 0x001fe200000006ff */
[----:B-1----:R-:W-:Y:S06]  /*6ec0*/  @!P0 BRA `(.L_x_134) ;  /* 0x0000000400388947 */ /* 0x002fec0003800000 */
.L_x_150:
[----:B------:R-:W1:Y:S01]  /*6ed0*/  SYNCS.PHASECHK.TRANS64.TRYWAIT P0, [R6+URZ], R5 ;  /* 0x00000005060075a7 */ /* 0x000e62000800017f */
[----:B------:R-:W-:-:S05]  /*6ee0*/  VIADD R2, R7, 0x1 ;  /* 0x0000000107027836 */ /* 0x000fca0000000000 */
[----:B------:R-:W-:-:S04]  /*6ef0*/  ISETP.NE.AND P1, PT, R2, 0x9, PT ;  /* 0x000000090200780c */ /* 0x000fc80003f25270 */
[----:B0-----:R-:W-:Y:S02]  /*6f00*/  SEL R4, RZ, 0x1, P1 ;  /* 0x00000001ff047807 */ /* 0x001fe40000800000 */
[----:B------:R-:W-:Y:S02]  /*6f10*/  SEL R3, R2, RZ, P1 ;  /* 0x000000ff02037207 */ /* 0x000fe40000800000 */
[----:B------:R-:W-:Y:S01]  /*6f20*/  LOP3.LUT R4, R11, R4, RZ, 0x3c, !PT ;  /* 0x000000040b047212 */ /* 0x000fe200078e3cff */
[----:B-1----:R-:W-:Y:S06]  /*6f30*/  @!P0 BRA `(.L_x_135) ;  /* 0x0000000400308947 */ /* 0x002fec0003800000 */
.L_x_151:
[----:B------:R-:W-:Y:S01]  /*6f40*/  IMAD R3, R3, 0x8, R0 ;  /* 0x0000000803037824 */ /* 0x000fe200078e0200 */
[----:B------:R-:W-:-:S07]  /*6f50*/  SHF.L.U32 R0, R4, 0x1f, RZ ;  /* 0x0000001f04007819 */ /* 0x000fce00000006ff */
.L_x_136:
[----:B-1----:R1:W2:Y:S02]  /*6f60*/  SYNCS.PHASECHK.TRANS64.TRYWAIT P0, [R3+URZ], R0 ;  /* 0x00000000030075a7 */ /* 0x0022a4000800017f */
[----:B--2---:R-:W-:Y:S05]  /*6f70*/  @!P0 NANOSLEEP.SYNCS 0x989680 ;  /* 0x009896800000895d */ /* 0x004fea0003900000 */
[----:B------:R-:W2:Y:S02]  /*6f80*/  @!P0 SYNCS.PHASECHK.TRANS64 P0, [R3+URZ], R0 ;  /* 0x00000000030085a7 */ /* 0x000ea4000800007f */
[----:B--2---:R-:W-:Y:S05]  /*6f90*/  @!P0 BRA `(.L_x_136) ;  /* 0xfffffffc00f08947 */ /* 0x004fea000383ffff */
.L_x_126:
[----:B------:R-:W-:Y:S05]  /*6fa0*/  BSYNC B0 ;  /* 0x0000000000007941 */ /* 0x000fea0003800000 */
.L_x_125:
[----:B------:R-:W-:Y:S05]  /*6fb0*/  EXIT ;  /* 0x000000000000794d */ /* 0x000fea0003800000 */
.L_x_22:
[----:B-1----:R-:W-:-:S04]  /*6fc0*/  IMAD.U32 R9, RZ, RZ, UR6 ;  /* 0x00000006ff097e24 */ /* 0x002fc8000f8e00ff */
[----:B------:R1:W3:Y:S03]  /*6fd0*/  SYNCS.PHASECHK.TRANS64.TRYWAIT P0, [R9+URZ], R8 ;  /* 0x00000008090075a7 */ /* 0x0002e6000800017f */
[----:B---3--:R-:W-:Y:S05]  /*6fe0*/  @!P0 NANOSLEEP.SYNCS 0x989680 ;  /* 0x009896800000895d */ /* 0x008fea0003900000 */
[----:B------:R-:W3:Y:S02]  /*6ff0*/  @!P0 SYNCS.PHASECHK.TRANS64 P0, [R9+URZ], R8 ;  /* 0x00000008090085a7 */ /* 0x000ee4000800007f */
[----:B---3--:R-:W-:Y:S05]  /*7000*/  @!P0 BRA `(.L_x_22) ;  /* 0xfffffffc00ec8947 */ /* 0x008fea000383ffff */
[----:B------:R-:W-:Y:S05]  /*7010*/  BRA `(.L_x_21) ;  /* 0xffffffa400ac7947 */ /* 0x000fea000383ffff */
.L_x_28:
[----:B-1----:R-:W-:-:S04]  /*7020*/  IMAD.U32 R11, RZ, RZ, UR12 ;  /* 0x0000000cff0b7e24 */ /* 0x002fc8000f8e00ff */
[----:B------:R1:W3:Y:S03]  /*7030*/  SYNCS.PHASECHK.TRANS64.TRYWAIT P0, [R11+URZ], R10 ;  /* 0x0000000a0b0075a7 */ /* 0x0002e6000800017f */
[----:B---3--:R-:W-:Y:S05]  /*7040*/  @!P0 NANOSLEEP.SYNCS 0x989680 ;  /* 0x009896800000895d */ /* 0x008fea0003900000 */
[----:B------:R-:W3:Y:S02]  /*7050*/  @!P0 SYNCS.PHASECHK.TRANS64 P0, [R11+URZ], R10 ;  /* 0x0000000a0b0085a7 */ /* 0x000ee4000800007f */
[----:B---3--:R-:W-:Y:S05]  /*7060*/  @!P0 BRA `(.L_x_28) ;  /* 0xfffffffc00ec8947 */ /* 0x008fea000383ffff */
[----:B------:R-:W-:Y:S05]  /*7070*/  BRA `(.L_x_27) ;  /* 0xffffffac00647947 */ /* 0x000fea000383ffff */
.L_x_113:
[----:B------:R-:W-:Y:S01]  /*7080*/  BSSY B1, `(.L_x_137) ;  /* 0x0000006000017945 */ /* 0x000fe20003800000 */
[----:B------:R-:W-:-:S07]  /*7090*/  IMAD.MOV.U32 R7, RZ, RZ, -0x1 ;  /* 0xffffffffff077424 */ /* 0x000fce00078e00ff */
[----:B------:R-:W-:Y:S05]  /*70a0*/  WARPSYNC.COLLECTIVE R7, `(.L_x_138) ;  /* 0x00000000070c7348 */ /* 0x000fea0003c00000 */
[----:B------:R-:W-:Y:S02]  /*70b0*/  ELECT P0, UR62, PT ;  /* 0x00000000003e782f */ /* 0x000fe40003800000 */
[----:B------:R-:W-:Y:S01]  /*70c0*/  MOV R7, UR62 ;  /* 0x0000003e00077c02 */ /* 0x000fe20008000f00 */
[----:B------:R-:W-:Y:S10]  /*70d0*/  ENDCOLLECTIVE ;  /* 0x000000000000791b */ /* 0x000ff40003800000 */
.L_x_138:
[----:B------:R-:W-:Y:S05]  /*70e0*/  BSYNC B1 ;  /* 0x0000000000017941 */ /* 0x000fea0003800000 */
.L_x_137:
[----:B------:R-:W-:Y:S05]  /*70f0*/  BRA `(.L_x_139) ;  /* 0xffffffec008c7947 */ /* 0x000fea000383ffff */
.L_x_116:
[----:B0-----:R0:W1:Y:S02]  /*7100*/  SYNCS.PHASECHK.TRANS64.TRYWAIT P0, [R21+URZ+0x48], R8 ;  /* 0x00004808150075a7 */ /* 0x001064000800017f */
[----:B-1----:R-:W-:Y:S05]  /*7110*/  @!P0 NANOSLEEP.SYNCS 0x989680 ;  /* 0x009896800000895d */ /* 0x002fea0003900000 */
[----:B------:R-:W1:Y:S02]  /*7120*/  @!P0 SYNCS.PHASECHK.TRANS64 P0, [R21+URZ+0x48], R8 ;  /* 0x00004808150085a7 */ /* 0x000e64000800007f */
[----:B-1----:R-:W-:Y:S05]  /*7130*/  @!P0 BRA `(.L_x_116) ;  /* 0xfffffffc00f08947 */ /* 0x002fea000383ffff */
[----:B------:R-:W-:Y:S05]  /*7140*/  BRA `(.L_x_140) ;  /* 0xffffffec00c47947 */ /* 0x000fea000383ffff */
.L_x_124:
[----:B------:R-:W-:Y:S01]  /*7150*/  BSSY B0, `(.L_x_141) ;  /* 0x0000006000007945 */ /* 0x000fe20003800000 */
[----:B------:R-:W-:-:S07]  /*7160*/  IMAD.MOV.U32 R7, RZ, RZ, -0x1 ;  /* 0xffffffffff077424 */ /* 0x000fce00078e00ff */
[----:B------:R-:W-:Y:S05]  /*7170*/  WARPSYNC.COLLECTIVE R7, `(.L_x_142) ;  /* 0x00000000070c7348 */ /* 0x000fea0003c00000 */
[----:B------:R-:W-:Y:S02]  /*7180*/  ELECT P0, UR62, PT ;  /* 0x00000000003e782f */ /* 0x000fe40003800000 */
[----:B------:R-:W-:Y:S01]  /*7190*/  MOV R7, UR62 ;  /* 0x0000003e00077c02 */ /* 0x000fe20008000f00 */
[----:B------:R-:W-:Y:S10]  /*71a0*/  ENDCOLLECTIVE ;  /* 0x000000000000791b */ /* 0x000ff40003800000 */
.L_x_142:
[----:B------:R-:W-:Y:S05]  /*71b0*/  BSYNC B0 ;  /* 0x0000000000007941 */ /* 0x000fea0003800000 */
.L_x_141:
[----:B------:R-:W-:Y:S05]  /*71c0*/  BRA `(.L_x_143) ;  /* 0xfffffff800147947 */ /* 0x000fea000383ffff */
.L_x_128:
[----:B0-----:R0:W1:Y:S02]  /*71d0*/  SYNCS.PHASECHK.TRANS64.TRYWAIT P0, [R7+URZ], R4 ;  /* 0x00000004070075a7 */ /* 0x001064000800017f */
[----:B-1----:R-:W-:Y:S05]  /*71e0*/  @!P0 NANOSLEEP.SYNCS 0x989680 ;  /* 0x009896800000895d */ /* 0x002fea0003900000 */
[----:B------:R-:W1:Y:S02]  /*71f0*/  @!P0 SYNCS.PHASECHK.TRANS64 P0, [R7+URZ], R4 ;  /* 0x00000004070085a7 */ /* 0x000e64000800007f */
[----:B-1----:R-:W-:Y:S05]  /*7200*/  @!P0 BRA `(.L_x_128) ;  /* 0xfffffffc00f08947 */ /* 0x002fea000383ffff */
[----:B------:R-:W-:Y:S05]  /*7210*/  BRA `(.L_x_144) ;  /* 0xfffffff800547947 */ /* 0x000fea000383ffff */
.L_x_129:
[----:B0-----:R0:W1:Y:S02]  /*7220*/  SYNCS.PHASECHK.TRANS64.TRYWAIT P0, [R8+URZ], R5 ;  /* 0x00000005080075a7 */ /* 0x001064000800017f */
[----:B-1----:R-:W-:Y:S05]  /*7230*/  @!P0 NANOSLEEP.SYNCS 0x989680 ;  /* 0x009896800000895d */ /* 0x002fea0003900000 */
[----:B------:R-:W1:Y:S02]  /*7240*/  @!P0 SYNCS.PHASECHK.TRANS64 P0, [R8+URZ], R5 ;  /* 0x00000005080085a7 */ /* 0x000e64000800007f */
[----:B-1----:R-:W-:Y:S05]  /*7250*/  @!P0 BRA `(.L_x_129) ;  /* 0xfffffffc00f08947 */ /* 0x002fea000383ffff */
[----:B------:R-:W-:Y:S05]  /*7260*/  BRA `(.L_x_145) ;  /* 0xfffffff800647947 */ /* 0x000fea000383ffff */
.L_x_130:
[----:B0-----:R0:W1:Y:S02]  /*7270*/  SYNCS.PHASECHK.TRANS64.TRYWAIT P0, [R9+URZ], R4 ;  /* 0x00000004090075a7 */ /* 0x001064000800017f */
[----:B-1----:R-:W-:Y:S05]  /*7280*/  @!P0 NANOSLEEP.SYNCS 0x989680 ;  /* 0x009896800000895d */ /* 0x002fea0003900000 */
[----:B------:R-:W1:Y:S02]  /*7290*/  @!P0 SYNCS.PHASECHK.TRANS64 P0, [R9+URZ], R4 ;  /* 0x00000004090085a7 */ /* 0x000e64000800007f */
[----:B-1----:R-:W-:Y:S05]  /*72a0*/  @!P0 BRA `(.L_x_130) ;  /* 0xfffffffc00f08947 */ /* 0x002fea000383ffff */
[----:B------:R-:W-:Y:S05]  /*72b0*/  BRA `(.L_x_146) ;  /* 0xfffffff800747947 */ /* 0x000fea000383ffff */
.L_x_131:
[----:B0-----:R0:W1:Y:S02]  /*72c0*/  SYNCS.PHASECHK.TRANS64.TRYWAIT P0, [R8+URZ], R5 ;  /* 0x00000005080075a7 */ /* 0x001064000800017f */
[----:B-1----:R-:W-:Y:S05]  /*72d0*/  @!P0 NANOSLEEP.SYNCS 0x989680 ;  /* 0x009896800000895d */ /* 0x002fea0003900000 */
[----:B------:R-:W1:Y:S02]  /*72e0*/  @!P0 SYNCS.PHASECHK.TRANS64 P0, [R8+URZ], R5 ;  /* 0x00000005080085a7 */ /* 0x000e64000800007f */
[----:B-1----:R-:W-:Y:S05]  /*72f0*/  @!P0 BRA `(.L_x_131) ;  /* 0xfffffffc00f08947 */ /* 0x002fea000383ffff */
[----:B------:R-:W-:Y:S05]  /*7300*/  BRA `(.L_x_147) ;  /* 0xfffffff800847947 */ /* 0x000fea000383ffff */
.L_x_132:
[----:B0-----:R0:W1:Y:S02]  /*7310*/  SYNCS.PHASECHK.TRANS64.TRYWAIT P0, [R9+URZ], R4 ;  /* 0x00000004090075a7 */ /* 0x001064000800017f */
[----:B-1----:R-:W-:Y:S05]  /*7320*/  @!P0 NANOSLEEP.SYNCS 0x989680 ;  /* 0x009896800000895d */ /* 0x002fea0003900000 */
[----:B------:R-:W1:Y:S02]  /*7330*/  @!P0 SYNCS.PHASECHK.TRANS64 P0, [R9+URZ], R4 ;  /* 0x00000004090085a7 */ /* 0x000e64000800007f */
[----:B-1----:R-:W-:Y:S05]  /*7340*/  @!P0 BRA `(.L_x_132) ;  /* 0xfffffffc00f08947 */ /* 0x002fea000383ffff */
[----:B------:R-:W-:Y:S05]  /*7350*/  BRA `(.L_x_148) ;  /* 0xfffffff800947947 */ /* 0x000fea000383ffff */
.L_x_133:
[----:B0-----:R0:W1:Y:S02]  /*7360*/  SYNCS.PHASECHK.TRANS64.TRYWAIT P0, [R8+URZ], R5 ;  /* 0x00000005080075a7 */ /* 0x001064000800017f */
[----:B-1----:R-:W-:Y:S05]  /*7370*/  @!P0 NANOSLEEP.SYNCS 0x989680 ;  /* 0x009896800000895d */ /* 0x002fea0003900000 */
[----:B------:R-:W1:Y:S02]  /*7380*/  @!P0 SYNCS.PHASECHK.TRANS64 P0, [R8+URZ], R5 ;  /* 0x00000005080085a7 */ /* 0x000e64000800007f */
[----:B-1----:R-:W-:Y:S05]  /*7390*/  @!P0 BRA `(.L_x_133) ;  /* 0xfffffffc00f08947 */ /* 0x002fea000383ffff */
[----:B------:R-:W-:Y:S05]  /*73a0*/  BRA `(.L_x_149) ;  /* 0xfffffff800a47947 */ /* 0x000fea000383ffff */
.L_x_134:
[----:B0-----:R0:W1:Y:S02]  /*73b0*/  SYNCS.PHASECHK.TRANS64.TRYWAIT P0, [R9+URZ], R4 ;  /* 0x00000004090075a7 */ /* 0x001064000800017f */
[----:B-1----:R-:W-:Y:S05]  /*73c0*/  @!P0 NANOSLEEP.SYNCS 0x989680 ;  /* 0x009896800000895d */ /* 0x002fea0003900000 */
[----:B------:R-:W1:Y:S02]  /*73d0*/  @!P0 SYNCS.PHASECHK.TRANS64 P0, [R9+URZ], R4 ;  /* 0x00000004090085a7 */ /* 0x000e64000800007f */
[----:B-1----:R-:W-:Y:S05]  /*73e0*/  @!P0 BRA `(.L_x_134) ;  /* 0xfffffffc00f08947 */ /* 0x002fea000383ffff */
[----:B------:R-:W-:Y:S05]  /*73f0*/  BRA `(.L_x_150) ;  /* 0xfffffff800b47947 */ /* 0x000fea000383ffff */
.L_x_135:
[----:B0-----:R0:W1:Y:S02]  /*7400*/  SYNCS.PHASECHK.TRANS64.TRYWAIT P0, [R6+URZ], R5 ;  /* 0x00000005060075a7 */ /* 0x001064000800017f */
[----:B-1----:R-:W-:Y:S05]  /*7410*/  @!P0 NANOSLEEP.SYNCS 0x989680 ;  /* 0x009896800000895d */ /* 0x002fea0003900000 */
[----:B------:R-:W1:Y:S02]  /*7420*/  @!P0 SYNCS.PHASECHK.TRANS64 P0, [R6+URZ], R5 ;  /* 0x00000005060085a7 */ /* 0x000e64000800007f */
[----:B-1----:R-:W-:Y:S05]  /*7430*/  @!P0 BRA `(.L_x_135) ;  /* 0xfffffffc00f08947 */ /* 0x002fea000383ffff */
[----:B------:R-:W-:Y:S05]  /*7440*/  BRA `(.L_x_151) ;  /* 0xfffffff800bc7947 */ /* 0x000fea000383ffff */
.L_x_152:
[----:B------:R-:W-:-:S00]  /*7450*/  BRA `(.L_x_152) ;  /* 0xfffffffc00fc7947 */ /* 0x000fc0000383ffff */
[----:B------:R-:W-:-:S00]  /*7460*/  NOP ;  /* 0x0000000000007918 */ /* 0x000fc00000000000 */
        /* <DEDUP_REMOVED lines=9> */
.L_x_153:


//--------------------- .nv.shared._ZN7cutlass13device_kernelINS_4gemm6kernel13GemmUniversalIN4cute5tupleIJiiiiEEENS1_10collective13CollectiveMmaINS1_37MainloopSm90TmaGmmaWarpSpecializedFP8ILi9ENS5_IJNS4_1CILi8EEENSA_ILi1EEESC_EEENS1_35KernelTmaWarpSpecializedCooperativeEEENS5_IJNSA_ILi128EEENSA_ILi64EEESG_EEENS_12float_e5m2_tENS5_IJlSC_lEEESJ_SK_NS4_8TiledMMAINS4_8MMA_AtomIJNS4_4SM904GMMA30MMA_64x64x32_F32E5M2E5M2_SS_TNILNSO_7ScaleInE1ELSQ_1EEEEEENS4_6LayoutINS5_IJNSA_ILi2EEESC_SC_EEENS5_IJSC_NSA_ILi0EEESW_EEEEENS5_IJNS4_10UnderscoreESZ_SZ_EEEEENS4_13SM90_TMA_LOADENS4_14ComposedLayoutINS4_7SwizzleILi3ELi4ELi3EEENS4_18smem_ptr_flag_bitsILi8EEENST_INS5_IJSB_SG_EEENS5_IJSG_SC_EEEEEEEvNS4_8identityENS4_23SM90_TMA_LOAD_MULTICASTES1B_vS1C_EENS_8epilogue10collective6detail29Sm90TmaWarpSpecializedAdapterINS1G_15DefaultEpilogueISJ_SK_SK_NS1F_6thread17LinearCombinationISJ_Li1EffLNS1K_9ScaleType4KindE0ELNS_15FloatRoundStyleE2ESJ_EENS1_15EpilogueDefaultEEEEEvvEEEEvNT_6ParamsE --------------------------
	.section	.nv.shared._ZN7cutlass13device_kernelINS_4gemm6kernel13GemmUniversalIN4cute5tupleIJiiiiEEENS1_10collective13CollectiveMmaINS1_37MainloopSm90TmaGmmaWarpSpecializedFP8ILi9ENS5_IJNS4_1CILi8EEENSA_ILi1EEESC_EEENS1_35KernelTmaWarpSpecializedCooperativeEEENS5_IJNSA_ILi128EEENSA_ILi64EEESG_EEENS_12float_e5m2_tENS5_IJlSC_lEEESJ_SK_NS4_8TiledMMAINS4_8MMA_AtomIJNS4_4SM904GMMA30MMA_64x64x32_F32E5M2E5M2_SS_TNILNSO_7ScaleInE1ELSQ_1EEEEEENS4_6LayoutINS5_IJNSA_ILi2EEESC_SC_EEENS5_IJSC_NSA_ILi0EEESW_EEEEENS5_IJNS4_10UnderscoreESZ_SZ_EEEEENS4_13SM90_TMA_LOADENS4_14ComposedLayoutINS4_7SwizzleILi3ELi4ELi3EEENS4_18smem_ptr_flag_bitsILi8EEENST_INS5_IJSB_SG_EEENS5_IJSG_SC_EEEEEEEvNS4_8identityENS4_23SM90_TMA_LOAD_MULTICASTES1B_vS1C_EENS_8epilogue10collective6detail29Sm90TmaWarpSpecializedAdapterINS1G_15DefaultEpilogueISJ_SK_SK_NS1F_6thread17LinearCombinationISJ_Li1EffLNS1K_9ScaleType4KindE0ELNS_15FloatRoundStyleE2ESJ_EENS1_15EpilogueDefaultEEEEEvvEEEEvNT_6ParamsE,"aw",@nobits
	.sectionflags	@""
	.align	16
	.zero		1024


//--------------------- .nv.shared.reserved.0     --------------------------
	.section	.nv.shared.reserved.0,"aw",@nobits
	.weak		__nv_reservedSMEM_offset_0_alias
	.size		__nv_reservedSMEM_offset_0_alias, 0, 0
	.other		__nv_reservedSMEM_offset_0_alias,@"STO_CUDA_RESERVED_SHARED STV_DEFAULT"
__nv_reservedSMEM_offset_0_alias:
	.zero		0


//--------------------- .nv.global                --------------------------
	.section	.nv.global,"aw",@nobits
.nv.global:
	.type		_ZN40_INTERNAL_cff57389_4_k_cu_4ab00d8d_177504cute1_E,@object
	.size		_ZN40_INTERNAL_cff57389_4_k_cu_4ab00d8d_177504cute1_E,(_ZN40_INTERNAL_cff57389_4_k_cu_4ab00d8d_177504cuda3std3__45__cpo6cbeginE - _ZN40_INTERNAL_cff57389_4_k_cu_4ab00d8d_177504cute1_E)
_ZN40_INTERNAL_cff57389_4_k_cu_4ab00d8d_177504cute1_E:
	.zero		1
	.type		_ZN40_INTERNAL_cff57389_4_k_cu_4ab00d8d_177504cuda3std3__45__cpo6cbeginE,@object
	.size		_ZN40_INTERNAL_cff57389_4_k_cu_4ab00d8d_177504cuda3std3__45__cpo6cbeginE,(_ZN40_INTERNAL_cff57389_4_k_cu_4ab00d8d_177504cuda3std3__48in_placeE - _ZN40_INTERNAL_cff57389_4_k_cu_4ab00d8d_177504cuda3std3__45__cpo6cbeginE)
_ZN40_INTERNAL_cff57389_4_k_cu_4ab00d8d_177504cuda3std3__45__cpo6cbeginE:
	.zero		1
	.type		_ZN40_INTERNAL_cff57389_4_k_cu_4ab00d8d_177504cuda3std3__48in_placeE,@object
	.size		_ZN40_INTERNAL_cff57389_4_k_cu_4ab00d8d_177504cuda3std3__48in_placeE,(_ZN40_INTERNAL_cff57389_4_k_cu_4ab00d8d_177504cuda3std6ranges3__45__cpo9iter_moveE - _ZN40_INTERNAL_cff57389_4_k_cu_4ab00d8d_177504cuda3std3__48in_placeE)
_ZN40_INTERNAL_cff57389_4_k_cu_4ab00d8d_177504cuda3std3__48in_placeE:
	.zero		1
	.type		_ZN40_INTERNAL_cff57389_4_k_cu_4ab00d8d_177504cuda3std6ranges3__45__cpo9iter_moveE,@object
	.size		_ZN40_INTERNAL_cff57389_4_k_cu_4ab00d8d_177504cuda3std6ranges3__45__cpo9iter_moveE,(_ZN40_INTERNAL_cff57389_4_k_cu_4ab00d8d_177504cuda3std3__45__cpo5beginE - _ZN40_INTERNAL_cff57389_4_k_cu_4ab00d8d_177504cuda3std6ranges3__45__cpo9iter_moveE)
_ZN40_INTERNAL_cff57389_4_k_cu_4ab00d8d_177504cuda3std6ranges3__45__cpo9iter_moveE:
	.zero		1
	.type		_ZN40_INTERNAL_cff57389_4_k_cu_4ab00d8d_177504cuda3std3__45__cpo5beginE,@object
	.size		_ZN40_INTERNAL_cff57389_4_k_cu_4ab00d8d_177504cuda3std3__45__cpo5beginE,(_ZN40_INTERNAL_cff57389_4_k_cu_4ab00d8d_177504cuda3std3__442_GLOBAL__N__cff57389_4_k_cu_4ab00d8d_177506ignoreE - _ZN40_INTERNAL_cff57389_4_k_cu_4ab00d8d_177504cuda3std3__45__cpo5beginE)
_ZN40_INTERNAL_cff57389_4_k_cu_4ab00d8d_177504cuda3std3__45__cpo5beginE:
	.zero		1
	.type		_ZN40_INTERNAL_cff57389_4_k_cu_4ab00d8d_177504cuda3std3__442_GLOBAL__N__cff57389_4_k_cu_4ab00d8d_177506ignoreE,@object
	.size		_ZN40_INTERNAL_cff57389_4_k_cu_4ab00d8d_177504cuda3std3__442_GLOBAL__N__cff57389_4_k_cu_4ab00d8d_177506ignoreE,(_ZN40_INTERNAL_cff57389_4_k_cu_4ab00d8d_177504cute7productE - _ZN40_INTERNAL_cff57389_4_k_cu_4ab00d8d_177504cuda3std3__442_GLOBAL__N__cff57389_4_k_cu_4ab00d8d_177506ignoreE)
_ZN40_INTERNAL_cff57389_4_k_cu_4ab00d8d_177504cuda3std3__442_GLOBAL__N__cff57389_4_k_cu_4ab00d8d_177506ignoreE:
	.zero		1
	.type		_ZN40_INTERNAL_cff57389_4_k_cu_4ab00d8d_177504cute7productE,@object
	.size		_ZN40_INTERNAL_cff57389_4_k_cu_4ab00d8d_177504cute7productE,(_ZN40_INTERNAL_cff57389_4_k_cu_4ab00d8d_177504cuda3std3__45__cpo3endE - _ZN40_INTERNAL_cff57389_4_k_cu_4ab00d8d_177504cute7productE)
_ZN40_INTERNAL_cff57389_4_k_cu_4ab00d8d_177504cute7productE:
	.zero		1
	.type		_ZN40_INTERNAL_cff57389_4_k_cu_4ab00d8d_177504cuda3std3__45__cpo3endE,@object
	.size		_ZN40_INTERNAL_cff57389_4_k_cu_4ab00d8d_177504cuda3std3__45__cpo3endE,(_ZN40_INTERNAL_cff57389_4_k_cu_4ab00d8d_177504cuda3std3__419piecewise_constructE - _ZN40_INTERNAL_cff57389_4_k_cu_4ab00d8d_177504cuda3std3__45__cpo3endE)
_ZN40_INTERNAL_cff57389_4_k_cu_4ab00d8d_177504cuda3std3__45__cpo3endE:
	.zero		1
	.type		_ZN40_INTERNAL_cff57389_4_k_cu_4ab00d8d_177504cuda3std3__419piecewise_constructE,@object
	.size		_ZN40_INTERNAL_cff57389_4_k_cu_4ab00d8d_177504cuda3std3__419piecewise_constructE,(_ZN40_INTERNAL_cff57389_4_k_cu_4ab00d8d_177504cuda3std3__45__cpo4cendE - _ZN40_INTERNAL_cff57389_4_k_cu_4ab00d8d_177504cuda3std3__419piecewise_constructE)
_ZN40_INTERNAL_cff57389_4_k_cu_4ab00d8d_177504cuda3std3__419piecewise_constructE:
	.zero		1
	.type		_ZN40_INTERNAL_cff57389_4_k_cu_4ab00d8d_177504cuda3std3__45__cpo4cendE,@object
	.size		_ZN40_INTERNAL_cff57389_4_k_cu_4ab00d8d_177504cuda3std3__45__cpo4cendE,(_ZN40_INTERNAL_cff57389_4_k_cu_4ab00d8d_177504cuda3std6ranges3__45__cpo4swapE - _ZN40_INTERNAL_cff57389_4_k_cu_4ab00d8d_177504cuda3std3__45__cpo4cendE)
_ZN40_INTERNAL_cff57389_4_k_cu_4ab00d8d_177504cuda3std3__45__cpo4cendE:
	.zero		1
	.type		_ZN40_INTERNAL_cff57389_4_k_cu_4ab00d8d_177504cuda3std6ranges3__45__cpo4swapE,@object
	.size		_ZN40_INTERNAL_cff57389_4_k_cu_4ab00d8d_177504cuda3std6ranges3__45__cpo4swapE,(.L_7 - _ZN40_INTERNAL_cff57389_4_k_cu_4ab00d8d_177504cuda3std6ranges3__45__cpo4swapE)
_ZN40_INTERNAL_cff57389_4_k_cu_4ab00d8d_177504cuda3std6ranges3__45__cpo4swapE:
	.zero		1
.L_7:


//--------------------- .nv.constant0._ZN7cutlass13device_kernelINS_4gemm6kernel13GemmUniversalIN4cute5tupleIJiiiiEEENS1_10collective13CollectiveMmaINS1_37MainloopSm90TmaGmmaWarpSpecializedFP8ILi9ENS5_IJNS4_1CILi8EEENSA_ILi1EEESC_EEENS1_35KernelTmaWarpSpecializedCooperativeEEENS5_IJNSA_ILi128EEENSA_ILi64EEESG_EEENS_12float_e5m2_tENS5_IJlSC_lEEESJ_SK_NS4_8TiledMMAINS4_8MMA_AtomIJNS4_4SM904GMMA30MMA_64x64x32_F32E5M2E5M2_SS_TNILNSO_7ScaleInE1ELSQ_1EEEEEENS4_6LayoutINS5_IJNSA_ILi2EEESC_SC_EEENS5_IJSC_NSA_ILi0EEESW_EEEEENS5_IJNS4_10UnderscoreESZ_SZ_EEEEENS4_13SM90_TMA_LOADENS4_14ComposedLayoutINS4_7SwizzleILi3ELi4ELi3EEENS4_18smem_ptr_flag_bitsILi8EEENST_INS5_IJSB_SG_EEENS5_IJSG_SC_EEEEEEEvNS4_8identityENS4_23SM90_TMA_LOAD_MULTICASTES1B_vS1C_EENS_8epilogue10collective6detail29Sm90TmaWarpSpecializedAdapterINS1G_15DefaultEpilogueISJ_SK_SK_NS1F_6thread17LinearCombinationISJ_Li1EffLNS1K_9ScaleType4KindE0ELNS_15FloatRoundStyleE2ESJ_EENS1_15EpilogueDefaultEEEEEvvEEEEvNT_6ParamsE --------------------------
	.section	.nv.constant0._ZN7cutlass13device_kernelINS_4gemm6kernel13GemmUniversalIN4cute5tupleIJiiiiEEENS1_10collective13CollectiveMmaINS1_37MainloopSm90TmaGmmaWarpSpecializedFP8ILi9ENS5_IJNS4_1CILi8EEENSA_ILi1EEESC_EEENS1_35KernelTmaWarpSpecializedCooperativeEEENS5_IJNSA_ILi128EEENSA_ILi64EEESG_EEENS_12float_e5m2_tENS5_IJlSC_lEEESJ_SK_NS4_8TiledMMAINS4_8MMA_AtomIJNS4_4SM904GMMA30MMA_64x64x32_F32E5M2E5M2_SS_TNILNSO_7ScaleInE1ELSQ_1EEEEEENS4_6LayoutINS5_IJNSA_ILi2EEESC_SC_EEENS5_IJSC_NSA_ILi0EEESW_EEEEENS5_IJNS4_10UnderscoreESZ_SZ_EEEEENS4_13SM90_TMA_LOADENS4_14ComposedLayoutINS4_7SwizzleILi3ELi4ELi3EEENS4_18smem_ptr_flag_bitsILi8EEENST_INS5_IJSB_SG_EEENS5_IJSG_SC_EEEEEEEvNS4_8identityENS4_23SM90_TMA_LOAD_MULTICASTES1B_vS1C_EENS_8epilogue10collective6detail29Sm90TmaWarpSpecializedAdapterINS1G_15DefaultEpilogueISJ_SK_SK_NS1F_6thread17LinearCombinationISJ_Li1EffLNS1K_9ScaleType4KindE0ELNS_15FloatRoundStyleE2ESJ_EENS1_15EpilogueDefaultEEEEEvvEEEEvNT_6ParamsE,"a",@progbits
	.sectionflags	@""
	.align	4
.nv.constant0._ZN7cutlass13device_kernelINS_4gemm6kernel13GemmUniversalIN4cute5tupleIJiiiiEEENS1_10collective13CollectiveMmaINS1_37MainloopSm90TmaGmmaWarpSpecializedFP8ILi9ENS5_IJNS4_1CILi8EEENSA_ILi1EEESC_EEENS1_35KernelTmaWarpSpecializedCooperativeEEENS5_IJNSA_ILi128EEENSA_ILi64EEESG_EEENS_12float_e5m2_tENS5_IJlSC_lEEESJ_SK_NS4_8TiledMMAINS4_8MMA_AtomIJNS4_4SM904GMMA30MMA_64x64x32_F32E5M2E5M2_SS_TNILNSO_7ScaleInE1ELSQ_1EEEEEENS4_6LayoutINS5_IJNSA_ILi2EEESC_SC_EEENS5_IJSC_NSA_ILi0EEESW_EEEEENS5_IJNS4_10UnderscoreESZ_SZ_EEEEENS4_13SM90_TMA_LOADENS4_14ComposedLayoutINS4_7SwizzleILi3ELi4ELi3EEENS4_18smem_ptr_flag_bitsILi8EEENST_INS5_IJSB_SG_EEENS5_IJSG_SC_EEEEEEEvNS4_8identityENS4_23SM90_TMA_LOAD_MULTICASTES1B_vS1C_EENS_8epilogue10collective6detail29Sm90TmaWarpSpecializedAdapterINS1G_15DefaultEpilogueISJ_SK_SK_NS1F_6thread17LinearCombinationISJ_Li1EffLNS1K_9ScaleType4KindE0ELNS_15FloatRoundStyleE2ESJ_EENS1_15EpilogueDefaultEEEEEvvEEEEvNT_6ParamsE:
	.zero		1664


//--------------------- SYMBOLS --------------------------

	.type		.nv.reservedSmem.offset0,@object
	.size		.nv.reservedSmem.offset0,0x4
